// auto-generated by cutlass_sweep.gemm — config: {"arch": "sm_100", "cluster_m": 2, "cluster_n": 1, "dtype": "bf16", "stages": 5, "tile_k": 64, "tile_m": 256, "tile_n": 128}
#include "cutlass/cutlass.h"
#include "cutlass/gemm/collective/collective_builder.hpp"
#include "cutlass/gemm/device/gemm_universal_adapter.h"
#include "cutlass/gemm/kernel/gemm_universal.hpp"
#include "cutlass/epilogue/collective/collective_builder.hpp"

using ElemA = cutlass::bfloat16_t;
using ElemB = cutlass::bfloat16_t;
using ElemCD = cutlass::bfloat16_t;
using Acc  = float;
using TileShape    = cute::Shape<cute::_256, cute::_128, cute::_64>;
using ClusterShape = cute::Shape<cute::_2, cute::_1, cute::_1>;

using CollectiveEpilogue = typename cutlass::epilogue::collective::CollectiveBuilder<
    cutlass::arch::Sm100, cutlass::arch::OpClassTensorOp,
    TileShape, ClusterShape,
    cutlass::epilogue::collective::EpilogueTileAuto,
    Acc, Acc,
    ElemCD, cutlass::layout::RowMajor, 128 / cutlass::sizeof_bits<ElemCD>::value,
    ElemCD, cutlass::layout::RowMajor, 128 / cutlass::sizeof_bits<ElemCD>::value,
    cutlass::epilogue::collective::EpilogueScheduleAuto
  >::CollectiveOp;

using CollectiveMainloop = typename cutlass::gemm::collective::CollectiveBuilder<
    cutlass::arch::Sm100, cutlass::arch::OpClassTensorOp,
    ElemA, cutlass::layout::RowMajor, 128 / cutlass::sizeof_bits<ElemA>::value,
    ElemB, cutlass::layout::ColumnMajor, 128 / cutlass::sizeof_bits<ElemB>::value,
    Acc,
    TileShape, ClusterShape,
    cutlass::gemm::collective::StageCount<5>,
    cutlass::gemm::collective::KernelScheduleAuto
  >::CollectiveOp;

using GemmKernel = cutlass::gemm::kernel::GemmUniversal<
    cute::Shape<int,int,int,int>,
    CollectiveMainloop,
    CollectiveEpilogue
>;
using Gemm = cutlass::gemm::device::GemmUniversalAdapter<GemmKernel>;

// Force the device kernel symbol into the cubin without needing a host main.
auto* _anchor = &cutlass::device_kernel<GemmKernel>;


// ===== COMPILED SASS (sm_100a) =====

	.target	sm_100a

	.elftype	@"ET_EXEC"


//--------------------- .note.nv.tkinfo           --------------------------
	.section	.note.nv.tkinfo,"",@"SHT_NOTE"
	.sectionflags	@"SHF_NOTE_NV_TKINFO"
	.tkinfo
        /*0018*/ 	.word	0x00000002
        /*0030*/ 	.string	""
        /*0030*/ 	.string	"ptxas"
        /*0030*/ 	.string	"Cuda compilation tools, release 13.0, V13.0.88"
        /*0030*/ 	.string	"Build cuda_13.0.r13.0/compiler.36424714_0"
        /*0030*/ 	.string	"-arch sm_100a -m 64 "



//--------------------- .note.nv.cuinfo           --------------------------
	.section	.note.nv.cuinfo,"",@"SHT_NOTE"
	.sectionflags	@"SHF_NOTE_NV_CUINFO"
        /*0018*/ 	.short	0x0002
        /*001a*/ 	.short	0x0064
        /*001c*/ 	.short	0x0082
	.zero		2


//--------------------- .nv.info                  --------------------------
	.section	.nv.info,"",@"SHT_CUDA_INFO"
	.align	4


	//----- nvinfo : EIATTR_REGCOUNT
	.align		4
        /*0000*/ 	.byte	0x04, 0x2f
        /*0002*/ 	.short	(.L_19 - .L_18)
	.align		4
.L_18:
        /*0004*/ 	.word	index@(_ZN7cutlass13device_kernelINS_4gemm6kernel13GemmUniversalIN4cute5tupleIJiiiiEEENS1_10collective13CollectiveMmaINS1_35MainloopSm100TmaUmmaWarpSpecializedILi5ELi2ELi4ENS5_IJNS4_1CILi2EEENSA_ILi1EEESC_EEEEENS5_IJNSA_ILi256EEENSA_ILi128EEENSA_ILi64EEEEEENS_10bfloat16_tENS5_IJlSC_lEEESJ_SK_NS4_8TiledMMAINS4_8MMA_AtomIJNS4_26SM100_MMA_F16BF16_2x1SM_SSISJ_SJ_fLi256ELi128ELNS4_4UMMA5MajorE0ELSP_0ELNSO_7ScaleInE0ELSQ_0EEEEEENS4_6LayoutINS5_IJSC_SC_SC_EEENS5_IJNSA_ILi0EEESV_SV_EEEEENS5_IJNS4_10UnderscoreESY_SY_EEEEENS4_18SM100_TMA_2SM_LOADENS4_14ComposedLayoutINS4_7SwizzleILi3ELi4ELi3EEENS4_18smem_ptr_flag_bitsILi16EEENST_INS5_IJNSA_ILi8EEESH_EEENS5_IJSH_SC_EEEEEEEvNS4_8identityES11_S1B_vS1C_EENS_8epilogue10collective18CollectiveEpilogueINS1E_23Sm100TmaWarpSpecializedILi4ELi2ELi32ELb1ELb0EEEJNS5_IJSG_SG_SH_EEENS5_IJNST_ISG_SC_EENST_INSA_ILi32EEESC_EEEEESJ_SK_SJ_SK_NS1E_6fusion15FusionCallbacksIS1I_NS1O_17LinearCombinationISJ_fSJ_fLNS_15FloatRoundStyleE2EEES1J_S1N_JEEENS4_5SM1004TMEM4LOAD26SM100_TMEM_LOAD_32dp32b32xENS4_13SM90_TMA_LOADENS12_INS13_ILi2ELi4ELi3EEES16_NST_INS5_IJS17_S1L_EEENS5_IJS1L_SC_EEEEEEENS4_39AutoVectorizingCopyWithAssumedAlignmentILi128EEENS4_14SM90_TMA_STOREES23_S25_S25_EEEvvEEEEvNT_6ParamsE)
        /*0008*/ 	.word	0x00000073


	//----- nvinfo : EIATTR_FRAME_SIZE
	.align		4
.L_19:
        /*000c*/ 	.byte	0x04, 0x11
        /*000e*/ 	.short	(.L_21 - .L_20)
	.align		4
.L_20:
        /*0010*/ 	.word	index@($__internal_2_$__cuda_sm10x_tcgen05_guardrail_trap_unallocated_columns_being_dealloced)
        /*0014*/ 	.word	0x00000000


	//----- nvinfo : EIATTR_FRAME_SIZE
	.align		4
.L_21:
        /*0018*/ 	.byte	0x04, 0x11
        /*001a*/ 	.short	(.L_23 - .L_22)
	.align		4
.L_22:
        /*001c*/ 	.word	index@($__internal_1_$__cuda_sm10x_tcgen05_guardrail_trap_phase_invalid_during_alloc)
        /*0020*/ 	.word	0x00000000


	//----- nvinfo : EIATTR_FRAME_SIZE
	.align		4
.L_23:
        /*0024*/ 	.byte	0x04, 0x11
        /*0026*/ 	.short	(.L_25 - .L_24)
	.align		4
.L_24:
        /*0028*/ 	.word	index@($__internal_0_$__cuda_sm10x_tcgen05_guardrail_trap_col_being_dealloced_not_returned_by_alloc)
        /*002c*/ 	.word	0x00000000


	//----- nvinfo : EIATTR_FRAME_SIZE
	.align		4
.L_25:
        /*0030*/ 	.byte	0x04, 0x11
        /*0032*/ 	.short	(.L_27 - .L_26)
	.align		4
.L_26:
        /*0034*/ 	.word	index@(_ZN7cutlass13device_kernelINS_4gemm6kernel13GemmUniversalIN4cute5tupleIJiiiiEEENS1_10collective13CollectiveMmaINS1_35MainloopSm100TmaUmmaWarpSpecializedILi5ELi2ELi4ENS5_IJNS4_1CILi2EEENSA_ILi1EEESC_EEEEENS5_IJNSA_ILi256EEENSA_ILi128EEENSA_ILi64EEEEEENS_10bfloat16_tENS5_IJlSC_lEEESJ_SK_NS4_8TiledMMAINS4_8MMA_AtomIJNS4_26SM100_MMA_F16BF16_2x1SM_SSISJ_SJ_fLi256ELi128ELNS4_4UMMA5MajorE0ELSP_0ELNSO_7ScaleInE0ELSQ_0EEEEEENS4_6LayoutINS5_IJSC_SC_SC_EEENS5_IJNSA_ILi0EEESV_SV_EEEEENS5_IJNS4_10UnderscoreESY_SY_EEEEENS4_18SM100_TMA_2SM_LOADENS4_14ComposedLayoutINS4_7SwizzleILi3ELi4ELi3EEENS4_18smem_ptr_flag_bitsILi16EEENST_INS5_IJNSA_ILi8EEESH_EEENS5_IJSH_SC_EEEEEEEvNS4_8identityES11_S1B_vS1C_EENS_8epilogue10collective18CollectiveEpilogueINS1E_23Sm100TmaWarpSpecializedILi4ELi2ELi32ELb1ELb0EEEJNS5_IJSG_SG_SH_EEENS5_IJNST_ISG_SC_EENST_INSA_ILi32EEESC_EEEEESJ_SK_SJ_SK_NS1E_6fusion15FusionCallbacksIS1I_NS1O_17LinearCombinationISJ_fSJ_fLNS_15FloatRoundStyleE2EEES1J_S1N_JEEENS4_5SM1004TMEM4LOAD26SM100_TMEM_LOAD_32dp32b32xENS4_13SM90_TMA_LOADENS12_INS13_ILi2ELi4ELi3EEES16_NST_INS5_IJS17_S1L_EEENS5_IJS1L_SC_EEEEEEENS4_39AutoVectorizingCopyWithAssumedAlignmentILi128EEENS4_14SM90_TMA_STOREES23_S25_S25_EEEvvEEEEvNT_6ParamsE)
        /*0038*/ 	.word	0x00000000


	//----- nvinfo : EIATTR_MIN_STACK_SIZE
	.align		4
.L_27:
        /*003c*/ 	.byte	0x04, 0x12
        /*003e*/ 	.short	(.L_29 - .L_28)
	.align		4
.L_28:
        /*0040*/ 	.word	index@(_ZN7cutlass13device_kernelINS_4gemm6kernel13GemmUniversalIN4cute5tupleIJiiiiEEENS1_10collective13CollectiveMmaINS1_35MainloopSm100TmaUmmaWarpSpecializedILi5ELi2ELi4ENS5_IJNS4_1CILi2EEENSA_ILi1EEESC_EEEEENS5_IJNSA_ILi256EEENSA_ILi128EEENSA_ILi64EEEEEENS_10bfloat16_tENS5_IJlSC_lEEESJ_SK_NS4_8TiledMMAINS4_8MMA_AtomIJNS4_26SM100_MMA_F16BF16_2x1SM_SSISJ_SJ_fLi256ELi128ELNS4_4UMMA5MajorE0ELSP_0ELNSO_7ScaleInE0ELSQ_0EEEEEENS4_6LayoutINS5_IJSC_SC_SC_EEENS5_IJNSA_ILi0EEESV_SV_EEEEENS5_IJNS4_10UnderscoreESY_SY_EEEEENS4_18SM100_TMA_2SM_LOADENS4_14ComposedLayoutINS4_7SwizzleILi3ELi4ELi3EEENS4_18smem_ptr_flag_bitsILi16EEENST_INS5_IJNSA_ILi8EEESH_EEENS5_IJSH_SC_EEEEEEEvNS4_8identityES11_S1B_vS1C_EENS_8epilogue10collective18CollectiveEpilogueINS1E_23Sm100TmaWarpSpecializedILi4ELi2ELi32ELb1ELb0EEEJNS5_IJSG_SG_SH_EEENS5_IJNST_ISG_SC_EENST_INSA_ILi32EEESC_EEEEESJ_SK_SJ_SK_NS1E_6fusion15FusionCallbacksIS1I_NS1O_17LinearCombinationISJ_fSJ_fLNS_15FloatRoundStyleE2EEES1J_S1N_JEEENS4_5SM1004TMEM4LOAD26SM100_TMEM_LOAD_32dp32b32xENS4_13SM90_TMA_LOADENS12_INS13_ILi2ELi4ELi3EEES16_NST_INS5_IJS17_S1L_EEENS5_IJS1L_SC_EEEEEEENS4_39AutoVectorizingCopyWithAssumedAlignmentILi128EEENS4_14SM90_TMA_STOREES23_S25_S25_EEEvvEEEEvNT_6ParamsE)
        /*0044*/ 	.word	0x00000000
.L_29:


//--------------------- .nv.compat                --------------------------
	.section	.nv.compat,"",@"SHT_CUDA_COMPAT_INFO"
	.align	4
        /*0000*/ 	.byte	0x02, 0x09, 0x01, 0x00, 0x02, 0x02, 0x02, 0x00, 0x02, 0x05, 0x05, 0x00, 0x03, 0x07, 0x01, 0x01
        /*0010*/ 	.byte	0x02, 0x03, 0x01, 0x00, 0x02, 0x06, 0x01, 0x00, 0x04, 0x0b, 0x08, 0x00, 0x09, 0x00, 0x00, 0x00
        /*0020*/ 	.byte	0x00, 0x00, 0x00, 0x00


//--------------------- .nv.info._ZN7cutlass13device_kernelINS_4gemm6kernel13GemmUniversalIN4cute5tupleIJiiiiEEENS1_10collective13CollectiveMmaINS1_35MainloopSm100TmaUmmaWarpSpecializedILi5ELi2ELi4ENS5_IJNS4_1CILi2EEENSA_ILi1EEESC_EEEEENS5_IJNSA_ILi256EEENSA_ILi128EEENSA_ILi64EEEEEENS_10bfloat16_tENS5_IJlSC_lEEESJ_SK_NS4_8TiledMMAINS4_8MMA_AtomIJNS4_26SM100_MMA_F16BF16_2x1SM_SSISJ_SJ_fLi256ELi128ELNS4_4UMMA5MajorE0ELSP_0ELNSO_7ScaleInE0ELSQ_0EEEEEENS4_6LayoutINS5_IJSC_SC_SC_EEENS5_IJNSA_ILi0EEESV_SV_EEEEENS5_IJNS4_10UnderscoreESY_SY_EEEEENS4_18SM100_TMA_2SM_LOADENS4_14ComposedLayoutINS4_7SwizzleILi3ELi4ELi3EEENS4_18smem_ptr_flag_bitsILi16EEENST_INS5_IJNSA_ILi8EEESH_EEENS5_IJSH_SC_EEEEEEEvNS4_8identityES11_S1B_vS1C_EENS_8epilogue10collective18CollectiveEpilogueINS1E_23Sm100TmaWarpSpecializedILi4ELi2ELi32ELb1ELb0EEEJNS5_IJSG_SG_SH_EEENS5_IJNST_ISG_SC_EENST_INSA_ILi32EEESC_EEEEESJ_SK_SJ_SK_NS1E_6fusion15FusionCallbacksIS1I_NS1O_17LinearCombinationISJ_fSJ_fLNS_15FloatRoundStyleE2EEES1J_S1N_JEEENS4_5SM1004TMEM4LOAD26SM100_TMEM_LOAD_32dp32b32xENS4_13SM90_TMA_LOADENS12_INS13_ILi2ELi4ELi3EEES16_NST_INS5_IJS17_S1L_EEENS5_IJS1L_SC_EEEEEEENS4_39AutoVectorizingCopyWithAssumedAlignmentILi128EEENS4_14SM90_TMA_STOREES23_S25_S25_EEEvvEEEEvNT_6ParamsE --------------------------
	.section	.nv.info._ZN7cutlass13device_kernelINS_4gemm6kernel13GemmUniversalIN4cute5tupleIJiiiiEEENS1_10collective13CollectiveMmaINS1_35MainloopSm100TmaUmmaWarpSpecializedILi5ELi2ELi4ENS5_IJNS4_1CILi2EEENSA_ILi1EEESC_EEEEENS5_IJNSA_ILi256EEENSA_ILi128EEENSA_ILi64EEEEEENS_10bfloat16_tENS5_IJlSC_lEEESJ_SK_NS4_8TiledMMAINS4_8MMA_AtomIJNS4_26SM100_MMA_F16BF16_2x1SM_SSISJ_SJ_fLi256ELi128ELNS4_4UMMA5MajorE0ELSP_0ELNSO_7ScaleInE0ELSQ_0EEEEEENS4_6LayoutINS5_IJSC_SC_SC_EEENS5_IJNSA_ILi0EEESV_SV_EEEEENS5_IJNS4_10UnderscoreESY_SY_EEEEENS4_18SM100_TMA_2SM_LOADENS4_14ComposedLayoutINS4_7SwizzleILi3ELi4ELi3EEENS4_18smem_ptr_flag_bitsILi16EEENST_INS5_IJNSA_ILi8EEESH_EEENS5_IJSH_SC_EEEEEEEvNS4_8identityES11_S1B_vS1C_EENS_8epilogue10collective18CollectiveEpilogueINS1E_23Sm100TmaWarpSpecializedILi4ELi2ELi32ELb1ELb0EEEJNS5_IJSG_SG_SH_EEENS5_IJNST_ISG_SC_EENST_INSA_ILi32EEESC_EEEEESJ_SK_SJ_SK_NS1E_6fusion15FusionCallbacksIS1I_NS1O_17LinearCombinationISJ_fSJ_fLNS_15FloatRoundStyleE2EEES1J_S1N_JEEENS4_5SM1004TMEM4LOAD26SM100_TMEM_LOAD_32dp32b32xENS4_13SM90_TMA_LOADENS12_INS13_ILi2ELi4ELi3EEES16_NST_INS5_IJS17_S1L_EEENS5_IJS1L_SC_EEEEEEENS4_39AutoVectorizingCopyWithAssumedAlignmentILi128EEENS4_14SM90_TMA_STOREES23_S25_S25_EEEvvEEEEvNT_6ParamsE,"",@"SHT_CUDA_INFO"
	.sectionflags	@""
	.align	4


	//----- nvinfo : EIATTR_CUDA_API_VERSION
	.align		4
        /*0000*/ 	.byte	0x04, 0x37
        /*0002*/ 	.short	(.L_31 - .L_30)
.L_30:
        /*0004*/ 	.word	0x00000082


	//----- nvinfo : EIATTR_KPARAM_INFO
	.align		4
.L_31:
        /*0008*/ 	.byte	0x04, 0x17
        /*000a*/ 	.short	(.L_33 - .L_32)
.L_32:
        /*000c*/ 	.word	0x00000000
        /*0010*/ 	.short	0x0000
        /*0012*/ 	.short	0x0000
        /*0014*/ 	.byte	0x00, 0xf0, 0x01, 0x20


	//----- nvinfo : EIATTR_AT_ENTRY_FRAGMENTS
	.align		4
.L_33:
        /*0018*/ 	.byte	0x04, 0x4f
        /*001a*/ 	.short	(.L_35 - .L_34)


	//   ....[0]....
.L_34:
        /*001c*/ 	.word	0x00000007


	//----- nvinfo : EIATTR_RESERVED_SMEM_USED
	.align		4
.L_35:
        /*0020*/ 	.byte	0x01, 0x41
	.zero		2


	//----- nvinfo : EIATTR_SPARSE_MMA_MASK
	.align		4
        /*0024*/ 	.byte	0x03, 0x50
        /*0026*/ 	.short	0x0000


	//----- nvinfo : EIATTR_TCGEN05_2CTA_USED
	.align		4
        /*0028*/ 	.byte	0x01, 0x52
	.zero		2


	//----- nvinfo : EIATTR_MAXREG_COUNT
	.align		4
        /*002c*/ 	.byte	0x03, 0x1b
        /*002e*/ 	.short	0x00ff


	//----- nvinfo : EIATTR_NUM_BARRIERS
	.align		4
        /*0030*/ 	.byte	0x02, 0x4c
        /*0032*/ 	.byte	0x07
	.zero		1


	//----- nvinfo : EIATTR_EXTERNS
	.align		4
        /*0034*/ 	.byte	0x04, 0x0f
        /*0036*/ 	.short	(.L_37 - .L_36)


	//   ....[0]....
	.align		4
.L_36:
        /*0038*/ 	.word	index@(__assertfail)


	//----- nvinfo : EIATTR_MERCURY_ISA_VERSION
	.align		4
.L_37:
        /*003c*/ 	.byte	0x03, 0x5f
        /*003e*/ 	.short	0x0101


	//----- nvinfo : EIATTR_INT_WARP_WIDE_INSTR_OFFSETS
	.align		4
        /*0040*/ 	.byte	0x04, 0x31
        /*0042*/ 	.short	(.L_39 - .L_38)


	//   ....[0]....
.L_38:
        /*0044*/ 	.word	0x00000d30


	//   ....[1]....
        /*0048*/ 	.word	0x00000dd0


	//   ....[2]....
        /*004c*/ 	.word	0x00002130


	//   ....[3]....
        /*0050*/ 	.word	0x00004090


	//   ....[4]....
        /*0054*/ 	.word	0x000040c0


	//   ....[5]....
        /*0058*/ 	.word	0x00004110


	//   ....[6]....
        /*005c*/ 	.word	0x00004a30


	//   ....[7]....
        /*0060*/ 	.word	0x00004a90


	//   ....[8]....
        /*0064*/ 	.word	0x00004b70


	//   ....[9]....
        /*0068*/ 	.word	0x00004be0


	//   ....[10]....
        /*006c*/ 	.word	0x00004cf0


	//   ....[11]....
        /*0070*/ 	.word	0x00004d80


	//   ....[12]....
        /*0074*/ 	.word	0x00004f50


	//   ....[13]....
        /*0078*/ 	.word	0x000050b0


	//----- nvinfo : EIATTR_COOP_GROUP_MASK_REGIDS
	.align		4
.L_39:
        /*007c*/ 	.byte	0x04, 0x29
        /*007e*/ 	.short	(.L_41 - .L_40)


	//   ....[0]....
.L_40:
        /*0080*/ 	.word	0xffffffff


	//   ....[1]....
        /*0084*/ 	.word	0xffffffff


	//   ....[2]....
        /*0088*/ 	.word	0xffffffff


	//   ....[3]....
        /*008c*/ 	.word	0xffffffff


	//   ....[4]....
        /*0090*/ 	.word	0xffffffff


	//   ....[5]....
        /*0094*/ 	.word	0xffffffff


	//   ....[6]....
        /*0098*/ 	.word	0xffffffff


	//   ....[7]....
        /*009c*/ 	.word	0xffffffff


	//   ....[8]....
        /*00a0*/ 	.word	0xffffffff


	//   ....[9]....
        /*00a4*/ 	.word	0xffffffff


	//   ....[10]....
        /*00a8*/ 	.word	0xffffffff


	//   ....[11]....
        /*00ac*/ 	.word	0xffffffff


	//   ....[12]....
        /*00b0*/ 	.word	0xffffffff


	//   ....[13]....
        /*00b4*/ 	.word	0xffffffff


	//----- nvinfo : EIATTR_COOP_GROUP_INSTR_OFFSETS
	.align		4
.L_41:
        /*00b8*/ 	.byte	0x04, 0x28
        /*00ba*/ 	.short	(.L_43 - .L_42)


	//   ....[0]....
.L_42:
        /*00bc*/ 	.word	0x000000c0


	//   ....[1]....
        /*00c0*/ 	.word	0x00000500


	//   ....[2]....
        /*00c4*/ 	.word	0x000006a0


	//   ....[3]....
        /*00c8*/ 	.word	0x00000830


	//   ....[4]....
        /*00cc*/ 	.word	0x00000920


	//   ....[5]....
        /*00d0*/ 	.word	0x00000a80


	//   ....[6]....
        /*00d4*/ 	.word	0x00000c10


	//   ....[7]....
        /*00d8*/ 	.word	0x00000e50


	//   ....[8]....
        /*00dc*/ 	.word	0x00002010


	//   ....[9]....
        /*00e0*/ 	.word	0x00002e80


	//   ....[10]....
        /*00e4*/ 	.word	0x00003350


	//   ....[11]....
        /*00e8*/ 	.word	0x00003380


	//   ....[12]....
        /*00ec*/ 	.word	0x00003fa0


	//   ....[13]....
        /*00f0*/ 	.word	0x000041b0


	//----- nvinfo : EIATTR_VRC_CTA_INIT_COUNT
	.align		4
.L_43:
        /*00f4*/ 	.byte	0x02, 0x4a
        /*00f6*/ 	.byte	0x80
	.zero		1


	//----- nvinfo : EIATTR_SYSCALL_OFFSETS
	.align		4
        /*00f8*/ 	.byte	0x04, 0x46
        /*00fa*/ 	.short	(.L_45 - .L_44)


	//   ....[0]....
.L_44:
        /*00fc*/ 	.word	0x00005b30


	//   ....[1]....
        /*0100*/ 	.word	0x00005c20


	//   ....[2]....
        /*0104*/ 	.word	0x00006390


	//   ....[3]....
        /*0108*/ 	.word	0x00007010


	//   ....[4]....
        /*010c*/ 	.word	0x00007c60


	//   ....[5]....
        /*0110*/ 	.word	0x000088b0


	//----- nvinfo : EIATTR_MBARRIER_INSTR_OFFSETS
	.align		4
.L_45:
        /*0114*/ 	.byte	0x04, 0x39
        /*0116*/ 	.short	(.L_47 - .L_46)


	//   ....[0]....
.L_46:
        /*0118*/ 	.word	0x000005f0
        /*011c*/ 	.word	0x000000ff
        /*0120*/ 	.word	0x00000000
        /*0124*/ 	.short	0x0100
        /*0126*/ 	.byte	0x08
	.zero		1


	//   ....[1]....
        /*0128*/ 	.word	0x00000600
        /*012c*/ 	.word	0x000000ff
        /*0130*/ 	.word	0x00000028
        /*0134*/ 	.short	0x0100
        /*0136*/ 	.byte	0x08
	.zero		1


	//   ....[2]....
        /*0138*/ 	.word	0x00000610
        /*013c*/ 	.word	0x000000ff
        /*0140*/ 	.word	0x00000008
        /*0144*/ 	.short	0x0100
        /*0146*/ 	.byte	0x08
	.zero		1


	//   ....[3]....
        /*0148*/ 	.word	0x00000620
        /*014c*/ 	.word	0x000000ff
        /*0150*/ 	.word	0x00000030
        /*0154*/ 	.short	0x0100
        /*0156*/ 	.byte	0x08
	.zero		1


	//   ....[4]....
        /*0158*/ 	.word	0x00000630
        /*015c*/ 	.word	0x000000ff
        /*0160*/ 	.word	0x00000010
        /*0164*/ 	.short	0x0100
        /*0166*/ 	.byte	0x08
	.zero		1


	//   ....[5]....
        /*0168*/ 	.word	0x00000640
        /*016c*/ 	.word	0x000000ff
        /*0170*/ 	.word	0x00000038
        /*0174*/ 	.short	0x0100
        /*0176*/ 	.byte	0x08
	.zero		1


	//   ....[6]....
        /*0178*/ 	.word	0x00000650
        /*017c*/ 	.word	0x000000ff
        /*0180*/ 	.word	0x00000018
        /*0184*/ 	.short	0x0100
        /*0186*/ 	.byte	0x08
	.zero		1


	//   ....[7]....
        /*0188*/ 	.word	0x00000660
        /*018c*/ 	.word	0x000000ff
        /*0190*/ 	.word	0x00000040
        /*0194*/ 	.short	0x0100
        /*0196*/ 	.byte	0x08
	.zero		1


	//   ....[8]....
        /*0198*/ 	.word	0x00000670
        /*019c*/ 	.word	0x000000ff
        /*01a0*/ 	.word	0x00000020
        /*01a4*/ 	.short	0x0100
        /*01a6*/ 	.byte	0x08
	.zero		1


	//   ....[9]....
        /*01a8*/ 	.word	0x00000680
        /*01ac*/ 	.word	0x000000ff
        /*01b0*/ 	.word	0x00000048
        /*01b4*/ 	.short	0x0100
        /*01b6*/ 	.byte	0x08
	.zero		1


	//   ....[10]....
        /*01b8*/ 	.word	0x000007a0
        /*01bc*/ 	.word	0x000000ff
        /*01c0*/ 	.word	0x00000050
        /*01c4*/ 	.short	0x0100
        /*01c6*/ 	.byte	0x09
	.zero		1


	//   ....[11]....
        /*01c8*/ 	.word	0x000007b0
        /*01cc*/ 	.word	0x000000ff
        /*01d0*/ 	.word	0x00000070
        /*01d4*/ 	.short	0x0100
        /*01d6*/ 	.byte	0x09
	.zero		1


	//   ....[12]....
        /*01d8*/ 	.word	0x000007c0
        /*01dc*/ 	.word	0x000000ff
        /*01e0*/ 	.word	0x00000058
        /*01e4*/ 	.short	0x0100
        /*01e6*/ 	.byte	0x09
	.zero		1


	//   ....[13]....
        /*01e8*/ 	.word	0x000007d0
        /*01ec*/ 	.word	0x000000ff
        /*01f0*/ 	.word	0x00000078
        /*01f4*/ 	.short	0x0100
        /*01f6*/ 	.byte	0x09
	.zero		1


	//   ....[14]....
        /*01f8*/ 	.word	0x000007e0
        /*01fc*/ 	.word	0x000000ff
        /*0200*/ 	.word	0x00000060
        /*0204*/ 	.short	0x0100
        /*0206*/ 	.byte	0x09
	.zero		1


	//   ....[15]....
        /*0208*/ 	.word	0x000007f0
        /*020c*/ 	.word	0x000000ff
        /*0210*/ 	.word	0x00000080
        /*0214*/ 	.short	0x0100
        /*0216*/ 	.byte	0x09
	.zero		1


	//   ....[16]....
        /*0218*/ 	.word	0x00000800
        /*021c*/ 	.word	0x000000ff
        /*0220*/ 	.word	0x00000068
        /*0224*/ 	.short	0x0100
        /*0226*/ 	.byte	0x09
	.zero		1


	//   ....[17]....
        /*0228*/ 	.word	0x00000810
        /*022c*/ 	.word	0x000000ff
        /*0230*/ 	.word	0x00000088
        /*0234*/ 	.short	0x0100
        /*0236*/ 	.byte	0x09
	.zero		1


	//   ....[18]....
        /*0238*/ 	.word	0x000008f0
        /*023c*/ 	.word	0x000000ff
        /*0240*/ 	.word	0x00000090
        /*0244*/ 	.short	0x0100
        /*0246*/ 	.byte	0x08
	.zero		1


	//   ....[19]....
        /*0248*/ 	.word	0x00000900
        /*024c*/ 	.word	0x000000ff
        /*0250*/ 	.word	0x00000098
        /*0254*/ 	.short	0x0100
        /*0256*/ 	.byte	0x08
	.zero		1


	//   ....[20]....
        /*0258*/ 	.word	0x00000a30
        /*025c*/ 	.word	0x000000ff
        /*0260*/ 	.word	0x000000a0
        /*0264*/ 	.short	0x0100
        /*0266*/ 	.byte	0x08
	.zero		1


	//   ....[21]....
        /*0268*/ 	.word	0x00000a40
        /*026c*/ 	.word	0x000000ff
        /*0270*/ 	.word	0x000000b0
        /*0274*/ 	.short	0x0100
        /*0276*/ 	.byte	0x08
	.zero		1


	//   ....[22]....
        /*0278*/ 	.word	0x00000a50
        /*027c*/ 	.word	0x000000ff
        /*0280*/ 	.word	0x000000a8
        /*0284*/ 	.short	0x0100
        /*0286*/ 	.byte	0x08
	.zero		1


	//   ....[23]....
        /*0288*/ 	.word	0x00000a60
        /*028c*/ 	.word	0x000000ff
        /*0290*/ 	.word	0x000000b8
        /*0294*/ 	.short	0x0100
        /*0296*/ 	.byte	0x08
	.zero		1


	//   ....[24]....
        /*0298*/ 	.word	0x00000b80
        /*029c*/ 	.word	0x000000ff
        /*02a0*/ 	.word	0x000000c0
        /*02a4*/ 	.short	0x0100
        /*02a6*/ 	.byte	0x09
	.zero		1


	//   ....[25]....
        /*02a8*/ 	.word	0x00000b90
        /*02ac*/ 	.word	0x000000ff
        /*02b0*/ 	.word	0x000000e0
        /*02b4*/ 	.short	0x0100
        /*02b6*/ 	.byte	0x09
	.zero		1


	//   ....[26]....
        /*02b8*/ 	.word	0x00000ba0
        /*02bc*/ 	.word	0x000000ff
        /*02c0*/ 	.word	0x000000c8
        /*02c4*/ 	.short	0x0100
        /*02c6*/ 	.byte	0x09
	.zero		1


	//   ....[27]....
        /*02c8*/ 	.word	0x00000bb0
        /*02cc*/ 	.word	0x000000ff
        /*02d0*/ 	.word	0x000000e8
        /*02d4*/ 	.short	0x0100
        /*02d6*/ 	.byte	0x09
	.zero		1


	//   ....[28]....
        /*02d8*/ 	.word	0x00000bc0
        /*02dc*/ 	.word	0x000000ff
        /*02e0*/ 	.word	0x000000d0
        /*02e4*/ 	.short	0x0100
        /*02e6*/ 	.byte	0x09
	.zero		1


	//   ....[29]....
        /*02e8*/ 	.word	0x00000bd0
        /*02ec*/ 	.word	0x000000ff
        /*02f0*/ 	.word	0x000000f0
        /*02f4*/ 	.short	0x0100
        /*02f6*/ 	.byte	0x09
	.zero		1


	//   ....[30]....
        /*02f8*/ 	.word	0x00000be0
        /*02fc*/ 	.word	0x000000ff
        /*0300*/ 	.word	0x000000d8
        /*0304*/ 	.short	0x0100
        /*0306*/ 	.byte	0x09
	.zero		1


	//   ....[31]....
        /*0308*/ 	.word	0x00000bf0
        /*030c*/ 	.word	0x000000ff
        /*0310*/ 	.word	0x000000f8
        /*0314*/ 	.short	0x0100
        /*0316*/ 	.byte	0x09
	.zero		1


	//   ....[32]....
        /*0318*/ 	.word	0x00000ce0
        /*031c*/ 	.word	0x000000ff
        /*0320*/ 	.word	0x00000100
        /*0324*/ 	.short	0x0100
        /*0326*/ 	.byte	0x08
	.zero		1


	//   ....[33]....
        /*0328*/ 	.word	0x00000cf0
        /*032c*/ 	.word	0x000000ff
        /*0330*/ 	.word	0x00000110
        /*0334*/ 	.short	0x0100
        /*0336*/ 	.byte	0x08
	.zero		1


	//   ....[34]....
        /*0338*/ 	.word	0x00000d00
        /*033c*/ 	.word	0x000000ff
        /*0340*/ 	.word	0x00000108
        /*0344*/ 	.short	0x0100
        /*0346*/ 	.byte	0x08
	.zero		1


	//   ....[35]....
        /*0348*/ 	.word	0x00000d10
        /*034c*/ 	.word	0x000000ff
        /*0350*/ 	.word	0x00000118
        /*0354*/ 	.short	0x0100
        /*0356*/ 	.byte	0x08
	.zero		1


	//   ....[36]....
        /*0358*/ 	.word	0x00000e00
        /*035c*/ 	.word	0x000000ff
        /*0360*/ 	.word	0x00000120
        /*0364*/ 	.short	0x0100
        /*0366*/ 	.byte	0x07
	.zero		1


	//   ....[37]....
        /*0368*/ 	.word	0x00001810
        /*036c*/ 	.word	0x00000002
        /*0370*/ 	.word	0x00000110
        /*0374*/ 	.short	0x010a
        /*0376*/ 	.byte	0xff
	.zero		1


	//   ....[38]....
        /*0378*/ 	.word	0x00001840
        /*037c*/ 	.word	0x00000002
        /*0380*/ 	.word	0x00000100
        /*0384*/ 	.short	0x0101
        /*0386*/ 	.byte	0xff
	.zero		1


	//   ....[39]....
        /*0388*/ 	.word	0x00001910
        /*038c*/ 	.word	0x000000ff
        /*0390*/ 	.word	0x00000028
        /*0394*/ 	.short	0x010a
        /*0396*/ 	.byte	0x08
	.zero		1


	//   ....[40]....
        /*0398*/ 	.word	0x00001a10
        /*039c*/ 	.word	0x000000ff
        /*03a0*/ 	.word	0x00000028
        /*03a4*/ 	.short	0x010a
        /*03a6*/ 	.byte	0x21
	.zero		1


	//   ....[41]....
        /*03a8*/ 	.word	0x00001bc0
        /*03ac*/ 	.word	0x000000ff
        /*03b0*/ 	.word	0x00000028
        /*03b4*/ 	.short	0x010a
        /*03b6*/ 	.byte	0x08
	.zero		1


	//   ....[42]....
        /*03b8*/ 	.word	0x00001cc0
        /*03bc*/ 	.word	0x000000ff
        /*03c0*/ 	.word	0x00000098
        /*03c4*/ 	.short	0x0101
        /*03c6*/ 	.byte	0x06
	.zero		1


	//   ....[43]....
        /*03c8*/ 	.word	0x00001ce0
        /*03cc*/ 	.word	0x000000ff
        /*03d0*/ 	.word	0x00000028
        /*03d4*/ 	.short	0x010a
        /*03d6*/ 	.byte	0x08
	.zero		1


	//   ....[44]....
        /*03d8*/ 	.word	0x00001d60
        /*03dc*/ 	.word	0x000000ff
        /*03e0*/ 	.word	0x00000028
        /*03e4*/ 	.short	0x010a
        /*03e6*/ 	.byte	0x11
	.zero		1


	//   ....[45]....
        /*03e8*/ 	.word	0x00001ef0
        /*03ec*/ 	.word	0x000000ff
        /*03f0*/ 	.word	0x00000028
        /*03f4*/ 	.short	0x010a
        /*03f6*/ 	.byte	0x08
	.zero		1


	//   ....[46]....
        /*03f8*/ 	.word	0x00002040
        /*03fc*/ 	.word	0x00000002
        /*0400*/ 	.word	0x000000a0
        /*0404*/ 	.short	0x010a
        /*0406*/ 	.byte	0xff
	.zero		1


	//   ....[47]....
        /*0408*/ 	.word	0x00002100
        /*040c*/ 	.word	0x00000002
        /*0410*/ 	.word	0x00000000
        /*0414*/ 	.short	0x0101
        /*0416*/ 	.byte	0xff
	.zero		1


	//   ....[48]....
        /*0418*/ 	.word	0x00002660
        /*041c*/ 	.word	0x000000ff
        /*0420*/ 	.word	0x00000000
        /*0424*/ 	.short	0x010a
        /*0426*/ 	.byte	0x04
	.zero		1


	//   ....[49]....
        /*0428*/ 	.word	0x000026f0
        /*042c*/ 	.word	0x000000ff
        /*0430*/ 	.word	0x00000000
        /*0434*/ 	.short	0x010a
        /*0436*/ 	.byte	0x04
	.zero		1


	//   ....[50]....
        /*0438*/ 	.word	0x00002780
        /*043c*/ 	.word	0x000000ff
        /*0440*/ 	.word	0x00000000
        /*0444*/ 	.short	0x010a
        /*0446*/ 	.byte	0x04
	.zero		1


	//   ....[51]....
        /*0448*/ 	.word	0x00002810
        /*044c*/ 	.word	0x000000ff
        /*0450*/ 	.word	0x00000000
        /*0454*/ 	.short	0x010a
        /*0456*/ 	.byte	0x04
	.zero		1


	//   ....[52]....
        /*0458*/ 	.word	0x000028b0
        /*045c*/ 	.word	0x00000000
        /*0460*/ 	.word	0x00000000
        /*0464*/ 	.short	0x010a
        /*0466*/ 	.byte	0xff
	.zero		1


	//   ....[53]....
        /*0468*/ 	.word	0x000029e0
        /*046c*/ 	.word	0x00000000
        /*0470*/ 	.word	0x00000100
        /*0474*/ 	.short	0x010a
        /*0476*/ 	.byte	0xff
	.zero		1


	//   ....[54]....
        /*0478*/ 	.word	0x00002a50
        /*047c*/ 	.word	0x00000000
        /*0480*/ 	.word	0x00000000
        /*0484*/ 	.short	0x0101
        /*0486*/ 	.byte	0xff
	.zero		1


	//   ....[55]....
        /*0488*/ 	.word	0x00002a70
        /*048c*/ 	.word	0x000000ff
        /*0490*/ 	.word	0x000000b0
        /*0494*/ 	.short	0x010a
        /*0496*/ 	.byte	0x05
	.zero		1


	//   ....[56]....
        /*0498*/ 	.word	0x00002b90
        /*049c*/ 	.word	0x00000000
        /*04a0*/ 	.word	0x000000a0
        /*04a4*/ 	.short	0x010a
        /*04a6*/ 	.byte	0xff
	.zero		1


	//   ....[57]....
        /*04a8*/ 	.word	0x00002c90
        /*04ac*/ 	.word	0x00000000
        /*04b0*/ 	.word	0x00000000
        /*04b4*/ 	.short	0x0101
        /*04b6*/ 	.byte	0xff
	.zero		1


	//   ....[58]....
        /*04b8*/ 	.word	0x00002d20
        /*04bc*/ 	.word	0x000000ff
        /*04c0*/ 	.word	0x000000b0
        /*04c4*/ 	.short	0x0106
        /*04c6*/ 	.byte	0x05
	.zero		1


	//   ....[59]....
        /*04c8*/ 	.word	0x00002d40
        /*04cc*/ 	.word	0x000000ff
        /*04d0*/ 	.word	0x000000b0
        /*04d4*/ 	.short	0x010a
        /*04d6*/ 	.byte	0x05
	.zero		1


	//   ....[60]....
        /*04d8*/ 	.word	0x00002dd0
        /*04dc*/ 	.word	0x000000ff
        /*04e0*/ 	.word	0x000000b0
        /*04e4*/ 	.short	0x0106
        /*04e6*/ 	.byte	0x04
	.zero		1


	//   ....[61]....
        /*04e8*/ 	.word	0x00002e10
        /*04ec*/ 	.word	0x00000000
        /*04f0*/ 	.word	0x000000b0
        /*04f4*/ 	.short	0x010a
        /*04f6*/ 	.byte	0xff
	.zero		1


	//   ....[62]....
        /*04f8*/ 	.word	0x00003050
        /*04fc*/ 	.word	0x000000ff
        /*0500*/ 	.word	0x00000008
        /*0504*/ 	.short	0x010a
        /*0506*/ 	.byte	0x06
	.zero		1


	//   ....[63]....
        /*0508*/ 	.word	0x00003070
        /*050c*/ 	.word	0x000000ff
        /*0510*/ 	.word	0x00000008
        /*0514*/ 	.short	0x010a
        /*0516*/ 	.byte	0x06
	.zero		1


	//   ....[64]....
        /*0518*/ 	.word	0x00003200
        /*051c*/ 	.word	0x000000ff
        /*0520*/ 	.word	0x00000008
        /*0524*/ 	.short	0x010a
        /*0526*/ 	.byte	0x06
	.zero		1


	//   ....[65]....
        /*0528*/ 	.word	0x00003220
        /*052c*/ 	.word	0x000000ff
        /*0530*/ 	.word	0x00000008
        /*0534*/ 	.short	0x010a
        /*0536*/ 	.byte	0x06
	.zero		1


	//   ....[66]....
        /*0538*/ 	.word	0x000032e0
        /*053c*/ 	.word	0x000000ff
        /*0540*/ 	.word	0x00000000
        /*0544*/ 	.short	0x0101
        /*0546*/ 	.byte	0x07
	.zero		1


	//   ....[67]....
        /*0548*/ 	.word	0x00003620
        /*054c*/ 	.word	0x00000000
        /*0550*/ 	.word	0x000000a0
        /*0554*/ 	.short	0x010a
        /*0556*/ 	.byte	0xff
	.zero		1


	//   ....[68]....
        /*0558*/ 	.word	0x000036e0
        /*055c*/ 	.word	0x00000000
        /*0560*/ 	.word	0x00000000
        /*0564*/ 	.short	0x0101
        /*0566*/ 	.byte	0xff
	.zero		1


	//   ....[69]....
        /*0568*/ 	.word	0x000037a0
        /*056c*/ 	.word	0x000000ff
        /*0570*/ 	.word	0x00000000
        /*0574*/ 	.short	0x010a
        /*0576*/ 	.byte	0x08
	.zero		1


	//   ....[70]....
        /*0578*/ 	.word	0x000037b0
        /*057c*/ 	.word	0x000000ff
        /*0580*/ 	.word	0x000000e0
        /*0584*/ 	.short	0x010a
        /*0586*/ 	.byte	0x09
	.zero		1


	//   ....[71]....
        /*0588*/ 	.word	0x00003860
        /*058c*/ 	.word	0x000000ff
        /*0590*/ 	.word	0x00000000
        /*0594*/ 	.short	0x010a
        /*0596*/ 	.byte	0x08
	.zero		1


	//   ....[72]....
        /*0598*/ 	.word	0x00003990
        /*059c*/ 	.word	0x000000ff
        /*05a0*/ 	.word	0x00000000
        /*05a4*/ 	.short	0x010a
        /*05a6*/ 	.byte	0x1e
	.zero		1


	//   ....[73]....
        /*05a8*/ 	.word	0x00003c90
        /*05ac*/ 	.word	0x000000ff
        /*05b0*/ 	.word	0x00000000
        /*05b4*/ 	.short	0x010a
        /*05b6*/ 	.byte	0x08
	.zero		1


	//   ....[74]....
        /*05b8*/ 	.word	0x00003d20
        /*05bc*/ 	.word	0x000000ff
        /*05c0*/ 	.word	0x00000000
        /*05c4*/ 	.short	0x010a
        /*05c6*/ 	.byte	0x08
	.zero		1


	//   ....[75]....
        /*05c8*/ 	.word	0x00003db0
        /*05cc*/ 	.word	0x000000ff
        /*05d0*/ 	.word	0x00000000
        /*05d4*/ 	.short	0x010a
        /*05d6*/ 	.byte	0x08
	.zero		1


	//   ....[76]....
        /*05d8*/ 	.word	0x00003e50
        /*05dc*/ 	.word	0x00000000
        /*05e0*/ 	.word	0x00000000
        /*05e4*/ 	.short	0x010a
        /*05e6*/ 	.byte	0xff
	.zero		1


	//   ....[77]....
        /*05e8*/ 	.word	0x00003e90
        /*05ec*/ 	.word	0x00000000
        /*05f0*/ 	.word	0x00000000
        /*05f4*/ 	.short	0x010a
        /*05f6*/ 	.byte	0xff
	.zero		1


	//   ....[78]....
        /*05f8*/ 	.word	0x00003f00
        /*05fc*/ 	.word	0x000000ff
        /*0600*/ 	.word	0x00000000
        /*0604*/ 	.short	0x0101
        /*0606*/ 	.byte	0x05
	.zero		1


	//   ....[79]....
        /*0608*/ 	.word	0x00003f40
        /*060c*/ 	.word	0x000000ff
        /*0610*/ 	.word	0x00000120
        /*0614*/ 	.short	0x010a
        /*0616*/ 	.byte	0x07
	.zero		1


	//   ....[80]....
        /*0618*/ 	.word	0x00003f90
        /*061c*/ 	.word	0x000000ff
        /*0620*/ 	.word	0x00000000
        /*0624*/ 	.short	0x0101
        /*0626*/ 	.byte	0x05
	.zero		1


	//   ....[81]....
        /*0628*/ 	.word	0x000043e0
        /*062c*/ 	.word	0x00000000
        /*0630*/ 	.word	0x000000a0
        /*0634*/ 	.short	0x010a
        /*0636*/ 	.byte	0xff
	.zero		1


	//   ....[82]....
        /*0638*/ 	.word	0x000044a0
        /*063c*/ 	.word	0x00000000
        /*0640*/ 	.word	0x00000000
        /*0644*/ 	.short	0x0101
        /*0646*/ 	.byte	0xff
	.zero		1


	//   ....[83]....
        /*0648*/ 	.word	0x000047c0
        /*064c*/ 	.word	0x000000ff
        /*0650*/ 	.word	0x00000098
        /*0654*/ 	.short	0x010a
        /*0656*/ 	.byte	0x07
	.zero		1


	//   ....[84]....
        /*0658*/ 	.word	0x000049b0
        /*065c*/ 	.word	0x000000ff
        /*0660*/ 	.word	0x00000070
        /*0664*/ 	.short	0x010a
        /*0666*/ 	.byte	0x07
	.zero		1


	//   ....[85]....
        /*0668*/ 	.word	0x00004b20
        /*066c*/ 	.word	0x000000ff
        /*0670*/ 	.word	0x00000050
        /*0674*/ 	.short	0x010b
        /*0676*/ 	.byte	0x07
	.zero		1


	//   ....[86]....
        /*0678*/ 	.word	0x00004b30
        /*067c*/ 	.word	0x000000ff
        /*0680*/ 	.word	0x00000000
        /*0684*/ 	.short	0x0101
        /*0686*/ 	.byte	0x08
	.zero		1


	//   ....[87]....
        /*0688*/ 	.word	0x00004b40
        /*068c*/ 	.word	0x000000ff
        /*0690*/ 	.word	0x00000078
        /*0694*/ 	.short	0x010a
        /*0696*/ 	.byte	0x07
	.zero		1


	//   ....[88]....
        /*0698*/ 	.word	0x00004c90
        /*069c*/ 	.word	0x000000ff
        /*06a0*/ 	.word	0x00000058
        /*06a4*/ 	.short	0x010b
        /*06a6*/ 	.byte	0x07
	.zero		1


	//   ....[89]....
        /*06a8*/ 	.word	0x00004ca0
        /*06ac*/ 	.word	0x000000ff
        /*06b0*/ 	.word	0x00000000
        /*06b4*/ 	.short	0x0101
        /*06b6*/ 	.byte	0x08
	.zero		1


	//   ....[90]....
        /*06b8*/ 	.word	0x00004cb0
        /*06bc*/ 	.word	0x000000ff
        /*06c0*/ 	.word	0x00000080
        /*06c4*/ 	.short	0x010a
        /*06c6*/ 	.byte	0x07
	.zero		1


	//   ....[91]....
        /*06c8*/ 	.word	0x00004e30
        /*06cc*/ 	.word	0x000000ff
        /*06d0*/ 	.word	0x00000060
        /*06d4*/ 	.short	0x010b
        /*06d6*/ 	.byte	0x07
	.zero		1


	//   ....[92]....
        /*06d8*/ 	.word	0x00004e70
        /*06dc*/ 	.word	0x000000ff
        /*06e0*/ 	.word	0x00000000
        /*06e4*/ 	.short	0x0101
        /*06e6*/ 	.byte	0x08
	.zero		1


	//   ....[93]....
        /*06e8*/ 	.word	0x00004eb0
        /*06ec*/ 	.word	0x000000ff
        /*06f0*/ 	.word	0x00000088
        /*06f4*/ 	.short	0x010a
        /*06f6*/ 	.byte	0x07
	.zero		1


	//   ....[94]....
        /*06f8*/ 	.word	0x000050f0
        /*06fc*/ 	.word	0x000000ff
        /*0700*/ 	.word	0x00000068
        /*0704*/ 	.short	0x010b
        /*0706*/ 	.byte	0x07
	.zero		1


	//   ....[95]....
        /*0708*/ 	.word	0x00005110
        /*070c*/ 	.word	0x000000ff
        /*0710*/ 	.word	0x00000000
        /*0714*/ 	.short	0x0101
        /*0716*/ 	.byte	0x0d
	.zero		1


	//   ....[96]....
        /*0718*/ 	.word	0x00005140
        /*071c*/ 	.word	0x000000ff
        /*0720*/ 	.word	0x00000070
        /*0724*/ 	.short	0x010a
        /*0726*/ 	.byte	0x07
	.zero		1


	//   ....[97]....
        /*0728*/ 	.word	0x00005160
        /*072c*/ 	.word	0x000000ff
        /*0730*/ 	.word	0x00000078
        /*0734*/ 	.short	0x010a
        /*0736*/ 	.byte	0x07
	.zero		1


	//   ....[98]....
        /*0738*/ 	.word	0x00005180
        /*073c*/ 	.word	0x000000ff
        /*0740*/ 	.word	0x00000080
        /*0744*/ 	.short	0x010a
        /*0746*/ 	.byte	0x07
	.zero		1


	//   ....[99]....
        /*0748*/ 	.word	0x000051c0
        /*074c*/ 	.word	0x00000000
        /*0750*/ 	.word	0x00000088
        /*0754*/ 	.short	0x010a
        /*0756*/ 	.byte	0xff
	.zero		1


	//   ....[100]....
        /*0758*/ 	.word	0x000054f0
        /*075c*/ 	.word	0x00000000
        /*0760*/ 	.word	0x000000a0
        /*0764*/ 	.short	0x010a
        /*0766*/ 	.byte	0xff
	.zero		1


	//   ....[101]....
        /*0768*/ 	.word	0x00005600
        /*076c*/ 	.word	0x00000000
        /*0770*/ 	.word	0x00000000
        /*0774*/ 	.short	0x0101
        /*0776*/ 	.byte	0xff
	.zero		1


	//   ....[102]....
        /*0778*/ 	.word	0x00006050
        /*077c*/ 	.word	0x000000ff
        /*0780*/ 	.word	0x00000050
        /*0784*/ 	.short	0x010a
        /*0786*/ 	.byte	0x30
	.zero		1


	//   ....[103]....
        /*0788*/ 	.word	0x00006090
        /*078c*/ 	.word	0x00000070
        /*0790*/ 	.word	0x000000c0
        /*0794*/ 	.short	0x010a
        /*0796*/ 	.byte	0xff
	.zero		1


	//   ....[104]....
        /*0798*/ 	.word	0x00006180
        /*079c*/ 	.word	0x000000ff
        /*07a0*/ 	.word	0x00000050
        /*07a4*/ 	.short	0x010a
        /*07a6*/ 	.byte	0x30
	.zero		1


	//   ....[105]....
        /*07a8*/ 	.word	0x00006270
        /*07ac*/ 	.word	0x00000070
        /*07b0*/ 	.word	0x000000c0
        /*07b4*/ 	.short	0x010a
        /*07b6*/ 	.byte	0xff
	.zero		1


	//   ....[106]....
        /*07b8*/ 	.word	0x00006d40
        /*07bc*/ 	.word	0x00000000
        /*07c0*/ 	.word	0x00000000
        /*07c4*/ 	.short	0x0101
        /*07c6*/ 	.byte	0xff
	.zero		1


	//   ....[107]....
        /*07c8*/ 	.word	0x00006d50
        /*07cc*/ 	.word	0x00000002
        /*07d0*/ 	.word	0x00000050
        /*07d4*/ 	.short	0x010a
        /*07d6*/ 	.byte	0xff
	.zero		1


	//   ....[108]....
        /*07d8*/ 	.word	0x00006e30
        /*07dc*/ 	.word	0x00000002
        /*07e0*/ 	.word	0x00000050
        /*07e4*/ 	.short	0x010a
        /*07e6*/ 	.byte	0xff
	.zero		1


	//   ....[109]....
        /*07e8*/ 	.word	0x00007990
        /*07ec*/ 	.word	0x0000003f
        /*07f0*/ 	.word	0x00000000
        /*07f4*/ 	.short	0x0101
        /*07f6*/ 	.byte	0xff
	.zero		1


	//   ....[110]....
        /*07f8*/ 	.word	0x000079b0
        /*07fc*/ 	.word	0x00000000
        /*0800*/ 	.word	0x00000050
        /*0804*/ 	.short	0x010a
        /*0806*/ 	.byte	0xff
	.zero		1


	//   ....[111]....
        /*0808*/ 	.word	0x00007a80
        /*080c*/ 	.word	0x00000000
        /*0810*/ 	.word	0x00000050
        /*0814*/ 	.short	0x010a
        /*0816*/ 	.byte	0xff
	.zero		1


	//   ....[112]....
        /*0818*/ 	.word	0x000085e0
        /*081c*/ 	.word	0x0000003f
        /*0820*/ 	.word	0x00000000
        /*0824*/ 	.short	0x0101
        /*0826*/ 	.byte	0xff
	.zero		1


	//   ....[113]....
        /*0828*/ 	.word	0x00008600
        /*082c*/ 	.word	0x00000000
        /*0830*/ 	.word	0x00000050
        /*0834*/ 	.short	0x010a
        /*0836*/ 	.byte	0xff
	.zero		1


	//   ....[114]....
        /*0838*/ 	.word	0x000086d0
        /*083c*/ 	.word	0x00000000
        /*0840*/ 	.word	0x00000050
        /*0844*/ 	.short	0x010a
        /*0846*/ 	.byte	0xff
	.zero		1


	//   ....[115]....
        /*0848*/ 	.word	0x00008ac0
        /*084c*/ 	.word	0x00000070
        /*0850*/ 	.word	0x00000000
        /*0854*/ 	.short	0x0101
        /*0856*/ 	.byte	0xff
	.zero		1


	//   ....[116]....
        /*0858*/ 	.word	0x00009280
        /*085c*/ 	.word	0x00000000
        /*0860*/ 	.word	0x00000000
        /*0864*/ 	.short	0x0101
        /*0866*/ 	.byte	0xff
	.zero		1


	//   ....[117]....
        /*0868*/ 	.word	0x000094f0
        /*086c*/ 	.word	0x000000ff
        /*0870*/ 	.word	0x00000000
        /*0874*/ 	.short	0x0101
        /*0876*/ 	.byte	0x04
	.zero		1


	//   ....[118]....
        /*0878*/ 	.word	0x00009510
        /*087c*/ 	.word	0x00000002
        /*0880*/ 	.word	0x00000110
        /*0884*/ 	.short	0x010a
        /*0886*/ 	.byte	0xff
	.zero		1


	//   ....[119]....
        /*0888*/ 	.word	0x00009570
        /*088c*/ 	.word	0x00000002
        /*0890*/ 	.word	0x00000028
        /*0894*/ 	.short	0x010a
        /*0896*/ 	.byte	0xff
	.zero		1


	//   ....[120]....
        /*0898*/ 	.word	0x000095d0
        /*089c*/ 	.word	0x00000002
        /*08a0*/ 	.word	0x00000028
        /*08a4*/ 	.short	0x010a
        /*08a6*/ 	.byte	0xff
	.zero		1


	//   ....[121]....
        /*08a8*/ 	.word	0x00009620
        /*08ac*/ 	.word	0x00000002
        /*08b0*/ 	.word	0x000000a0
        /*08b4*/ 	.short	0x010a
        /*08b6*/ 	.byte	0xff
	.zero		1


	//   ....[122]....
        /*08b8*/ 	.word	0x00009680
        /*08bc*/ 	.word	0x00000000
        /*08c0*/ 	.word	0x00000000
        /*08c4*/ 	.short	0x010a
        /*08c6*/ 	.byte	0xff
	.zero		1


	//   ....[123]....
        /*08c8*/ 	.word	0x000096e0
        /*08cc*/ 	.word	0x00000000
        /*08d0*/ 	.word	0x00000000
        /*08d4*/ 	.short	0x010a
        /*08d6*/ 	.byte	0xff
	.zero		1


	//   ....[124]....
        /*08d8*/ 	.word	0x00009740
        /*08dc*/ 	.word	0x00000000
        /*08e0*/ 	.word	0x00000000
        /*08e4*/ 	.short	0x010a
        /*08e6*/ 	.byte	0xff
	.zero		1


	//   ....[125]....
        /*08e8*/ 	.word	0x000097a0
        /*08ec*/ 	.word	0x00000000
        /*08f0*/ 	.word	0x00000000
        /*08f4*/ 	.short	0x010a
        /*08f6*/ 	.byte	0xff
	.zero		1


	//   ....[126]....
        /*08f8*/ 	.word	0x000097f0
        /*08fc*/ 	.word	0x00000000
        /*0900*/ 	.word	0x00000100
        /*0904*/ 	.short	0x010a
        /*0906*/ 	.byte	0xff
	.zero		1


	//   ....[127]....
        /*0908*/ 	.word	0x00009850
        /*090c*/ 	.word	0x00000000
        /*0910*/ 	.word	0x000000b0
        /*0914*/ 	.short	0x010a
        /*0916*/ 	.byte	0xff
	.zero		1


	//   ....[128]....
        /*0918*/ 	.word	0x000098a0
        /*091c*/ 	.word	0x00000000
        /*0920*/ 	.word	0x000000a0
        /*0924*/ 	.short	0x010a
        /*0926*/ 	.byte	0xff
	.zero		1


	//   ....[129]....
        /*0928*/ 	.word	0x00009900
        /*092c*/ 	.word	0x00000000
        /*0930*/ 	.word	0x000000b0
        /*0934*/ 	.short	0x010a
        /*0936*/ 	.byte	0xff
	.zero		1


	//   ....[130]....
        /*0938*/ 	.word	0x00009960
        /*093c*/ 	.word	0x00000004
        /*0940*/ 	.word	0x00000008
        /*0944*/ 	.short	0x010a
        /*0946*/ 	.byte	0xff
	.zero		1


	//   ....[131]....
        /*0948*/ 	.word	0x00009a40
        /*094c*/ 	.word	0x00000002
        /*0950*/ 	.word	0x00000008
        /*0954*/ 	.short	0x010a
        /*0956*/ 	.byte	0xff
	.zero		1


	//   ....[132]....
        /*0958*/ 	.word	0x00009a90
        /*095c*/ 	.word	0x00000000
        /*0960*/ 	.word	0x000000a0
        /*0964*/ 	.short	0x010a
        /*0966*/ 	.byte	0xff
	.zero		1


	//   ....[133]....
        /*0968*/ 	.word	0x00009af0
        /*096c*/ 	.word	0x00000000
        /*0970*/ 	.word	0x000000e0
        /*0974*/ 	.short	0x010a
        /*0976*/ 	.byte	0xff
	.zero		1


	//   ....[134]....
        /*0978*/ 	.word	0x00009b50
        /*097c*/ 	.word	0x00000000
        /*0980*/ 	.word	0x00000000
        /*0984*/ 	.short	0x010a
        /*0986*/ 	.byte	0xff
	.zero		1


	//   ....[135]....
        /*0988*/ 	.word	0x00009bb0
        /*098c*/ 	.word	0x00000000
        /*0990*/ 	.word	0x00000000
        /*0994*/ 	.short	0x010a
        /*0996*/ 	.byte	0xff
	.zero		1


	//   ....[136]....
        /*0998*/ 	.word	0x00009c10
        /*099c*/ 	.word	0x00000000
        /*09a0*/ 	.word	0x00000000
        /*09a4*/ 	.short	0x010a
        /*09a6*/ 	.byte	0xff
	.zero		1


	//   ....[137]....
        /*09a8*/ 	.word	0x00009c70
        /*09ac*/ 	.word	0x00000000
        /*09b0*/ 	.word	0x00000000
        /*09b4*/ 	.short	0x010a
        /*09b6*/ 	.byte	0xff
	.zero		1


	//   ....[138]....
        /*09b8*/ 	.word	0x00009cd0
        /*09bc*/ 	.word	0x00000000
        /*09c0*/ 	.word	0x00000120
        /*09c4*/ 	.short	0x010a
        /*09c6*/ 	.byte	0xff
	.zero		1


	//   ....[139]....
        /*09c8*/ 	.word	0x00009d20
        /*09cc*/ 	.word	0x00000000
        /*09d0*/ 	.word	0x000000a0
        /*09d4*/ 	.short	0x010a
        /*09d6*/ 	.byte	0xff
	.zero		1


	//   ....[140]....
        /*09d8*/ 	.word	0x00009d80
        /*09dc*/ 	.word	0x00000000
        /*09e0*/ 	.word	0x00000098
        /*09e4*/ 	.short	0x010a
        /*09e6*/ 	.byte	0xff
	.zero		1


	//   ....[141]....
        /*09e8*/ 	.word	0x00009de0
        /*09ec*/ 	.word	0x00000000
        /*09f0*/ 	.word	0x00000070
        /*09f4*/ 	.short	0x010a
        /*09f6*/ 	.byte	0xff
	.zero		1


	//   ....[142]....
        /*09f8*/ 	.word	0x00009e40
        /*09fc*/ 	.word	0x00000000
        /*0a00*/ 	.word	0x00000078
        /*0a04*/ 	.short	0x010a
        /*0a06*/ 	.byte	0xff
	.zero		1


	//   ....[143]....
        /*0a08*/ 	.word	0x00009ea0
        /*0a0c*/ 	.word	0x00000000
        /*0a10*/ 	.word	0x00000080
        /*0a14*/ 	.short	0x010a
        /*0a16*/ 	.byte	0xff
	.zero		1


	//   ....[144]....
        /*0a18*/ 	.word	0x00009f00
        /*0a1c*/ 	.word	0x00000000
        /*0a20*/ 	.word	0x00000088
        /*0a24*/ 	.short	0x010a
        /*0a26*/ 	.byte	0xff
	.zero		1


	//   ....[145]....
        /*0a28*/ 	.word	0x00009f60
        /*0a2c*/ 	.word	0x00000000
        /*0a30*/ 	.word	0x00000070
        /*0a34*/ 	.short	0x010a
        /*0a36*/ 	.byte	0xff
	.zero		1


	//   ....[146]....
        /*0a38*/ 	.word	0x00009fc0
        /*0a3c*/ 	.word	0x00000000
        /*0a40*/ 	.word	0x00000078
        /*0a44*/ 	.short	0x010a
        /*0a46*/ 	.byte	0xff
	.zero		1


	//   ....[147]....
        /*0a48*/ 	.word	0x0000a020
        /*0a4c*/ 	.word	0x00000000
        /*0a50*/ 	.word	0x00000080
        /*0a54*/ 	.short	0x010a
        /*0a56*/ 	.byte	0xff
	.zero		1


	//   ....[148]....
        /*0a58*/ 	.word	0x0000a070
        /*0a5c*/ 	.word	0x00000000
        /*0a60*/ 	.word	0x000000a0
        /*0a64*/ 	.short	0x010a
        /*0a66*/ 	.byte	0xff
	.zero		1


	//   ....[149]....
        /*0a68*/ 	.word	0x0000a0d0
        /*0a6c*/ 	.word	0x00000002
        /*0a70*/ 	.word	0x00000050
        /*0a74*/ 	.short	0x010a
        /*0a76*/ 	.byte	0xff
	.zero		1


	//   ....[150]....
        /*0a78*/ 	.word	0x0000a120
        /*0a7c*/ 	.word	0x00000070
        /*0a80*/ 	.word	0x000000c0
        /*0a84*/ 	.short	0x010a
        /*0a86*/ 	.byte	0xff
	.zero		1


	//   ....[151]....
        /*0a88*/ 	.word	0x0000a170
        /*0a8c*/ 	.word	0x00000002
        /*0a90*/ 	.word	0x00000050
        /*0a94*/ 	.short	0x010a
        /*0a96*/ 	.byte	0xff
	.zero		1


	//   ....[152]....
        /*0a98*/ 	.word	0x0000a1c0
        /*0a9c*/ 	.word	0x00000000
        /*0aa0*/ 	.word	0x00000050
        /*0aa4*/ 	.short	0x010a
        /*0aa6*/ 	.byte	0xff
	.zero		1


	//   ....[153]....
        /*0aa8*/ 	.word	0x0000a210
        /*0aac*/ 	.word	0x00000000
        /*0ab0*/ 	.word	0x00000050
        /*0ab4*/ 	.short	0x010a
        /*0ab6*/ 	.byte	0xff
	.zero		1


	//----- nvinfo : EIATTR_NUM_MBARRIERS
	.align		4
.L_47:
        /*0ab8*/ 	.byte	0x03, 0x38
        /*0aba*/ 	.short	0x0025


	//----- nvinfo : EIATTR_EXIT_INSTR_OFFSETS
	.align		4
        /*0abc*/ 	.byte	0x04, 0x1c
        /*0abe*/ 	.short	(.L_49 - .L_48)


	//   ....[0]....
.L_48:
        /*0ac0*/ 	.word	0x000028e0


	//   ....[1]....
        /*0ac4*/ 	.word	0x00002de0


	//   ....[2]....
        /*0ac8*/ 	.word	0x00002e40


	//   ....[3]....
        /*0acc*/ 	.word	0x000041c0


	//   ....[4]....
        /*0ad0*/ 	.word	0x000051f0


	//   ....[5]....
        /*0ad4*/ 	.word	0x00005230


	//   ....[6]....
        /*0ad8*/ 	.word	0x000093e0


	//   ....[7]....
        /*0adc*/ 	.word	0x00009460


	//   ....[8]....
        /*0ae0*/ 	.word	0x00009490


	//   ....[9]....
        /*0ae4*/ 	.word	0x00009500


	//----- nvinfo : EIATTR_MAX_THREADS
	.align		4
.L_49:
        /*0ae8*/ 	.byte	0x04, 0x05
        /*0aea*/ 	.short	(.L_51 - .L_50)
.L_50:
        /*0aec*/ 	.word	0x00000100
        /*0af0*/ 	.word	0x00000001
        /*0af4*/ 	.word	0x00000001


	//----- nvinfo : EIATTR_CRS_STACK_SIZE
	.align		4
.L_51:
        /*0af8*/ 	.byte	0x04, 0x1e
        /*0afa*/ 	.short	(.L_53 - .L_52)
.L_52:
        /*0afc*/ 	.word	0x00000000


	//----- nvinfo : EIATTR_CBANK_PARAM_SIZE
	.align		4
.L_53:
        /*0b00*/ 	.byte	0x03, 0x19
        /*0b02*/ 	.short	0x0800


	//----- nvinfo : EIATTR_PARAM_CBANK
	.align		4
        /*0b04*/ 	.byte	0x04, 0x0a
        /*0b06*/ 	.short	(.L_55 - .L_54)
	.align		4
.L_54:
        /*0b08*/ 	.word	index@(.nv.constant0._ZN7cutlass13device_kernelINS_4gemm6kernel13GemmUniversalIN4cute5tupleIJiiiiEEENS1_10collective13CollectiveMmaINS1_35MainloopSm100TmaUmmaWarpSpecializedILi5ELi2ELi4ENS5_IJNS4_1CILi2EEENSA_ILi1EEESC_EEEEENS5_IJNSA_ILi256EEENSA_ILi128EEENSA_ILi64EEEEEENS_10bfloat16_tENS5_IJlSC_lEEESJ_SK_NS4_8TiledMMAINS4_8MMA_AtomIJNS4_26SM100_MMA_F16BF16_2x1SM_SSISJ_SJ_fLi256ELi128ELNS4_4UMMA5MajorE0ELSP_0ELNSO_7ScaleInE0ELSQ_0EEEEEENS4_6LayoutINS5_IJSC_SC_SC_EEENS5_IJNSA_ILi0EEESV_SV_EEEEENS5_IJNS4_10UnderscoreESY_SY_EEEEENS4_18SM100_TMA_2SM_LOADENS4_14ComposedLayoutINS4_7SwizzleILi3ELi4ELi3EEENS4_18smem_ptr_flag_bitsILi16EEENST_INS5_IJNSA_ILi8EEESH_EEENS5_IJSH_SC_EEEEEEEvNS4_8identityES11_S1B_vS1C_EENS_8epilogue10collective18CollectiveEpilogueINS1E_23Sm100TmaWarpSpecializedILi4ELi2ELi32ELb1ELb0EEEJNS5_IJSG_SG_SH_EEENS5_IJNST_ISG_SC_EENST_INSA_ILi32EEESC_EEEEESJ_SK_SJ_SK_NS1E_6fusion15FusionCallbacksIS1I_NS1O_17LinearCombinationISJ_fSJ_fLNS_15FloatRoundStyleE2EEES1J_S1N_JEEENS4_5SM1004TMEM4LOAD26SM100_TMEM_LOAD_32dp32b32xENS4_13SM90_TMA_LOADENS12_INS13_ILi2ELi4ELi3EEES16_NST_INS5_IJS17_S1L_EEENS5_IJS1L_SC_EEEEEEENS4_39AutoVectorizingCopyWithAssumedAlignmentILi128EEENS4_14SM90_TMA_STOREES23_S25_S25_EEEvvEEEEvNT_6ParamsE)
        /*0b0c*/ 	.short	0x0380
        /*0b0e*/ 	.short	0x0800


	//----- nvinfo : EIATTR_SW_WAR
	.align		4
.L_55:
        /*0b10*/ 	.byte	0x04, 0x36
        /*0b12*/ 	.short	(.L_57 - .L_56)
.L_56:
        /*0b14*/ 	.word	0x00000008
.L_57:


//--------------------- .nv.callgraph             --------------------------
	.section	.nv.callgraph,"",@"SHT_CUDA_CALLGRAPH"
	.align	4
	.sectionentsize	8
	.align		4
        /*0000*/ 	.word	0x00000000
	.align		4
        /*0004*/ 	.word	0xffffffff
	.align		4
        /*0008*/ 	.word	index@(_ZN7cutlass13device_kernelINS_4gemm6kernel13GemmUniversalIN4cute5tupleIJiiiiEEENS1_10collective13CollectiveMmaINS1_35MainloopSm100TmaUmmaWarpSpecializedILi5ELi2ELi4ENS5_IJNS4_1CILi2EEENSA_ILi1EEESC_EEEEENS5_IJNSA_ILi256EEENSA_ILi128EEENSA_ILi64EEEEEENS_10bfloat16_tENS5_IJlSC_lEEESJ_SK_NS4_8TiledMMAINS4_8MMA_AtomIJNS4_26SM100_MMA_F16BF16_2x1SM_SSISJ_SJ_fLi256ELi128ELNS4_4UMMA5MajorE0ELSP_0ELNSO_7ScaleInE0ELSQ_0EEEEEENS4_6LayoutINS5_IJSC_SC_SC_EEENS5_IJNSA_ILi0EEESV_SV_EEEEENS5_IJNS4_10UnderscoreESY_SY_EEEEENS4_18SM100_TMA_2SM_LOADENS4_14ComposedLayoutINS4_7SwizzleILi3ELi4ELi3EEENS4_18smem_ptr_flag_bitsILi16EEENST_INS5_IJNSA_ILi8EEESH_EEENS5_IJSH_SC_EEEEEEEvNS4_8identityES11_S1B_vS1C_EENS_8epilogue10collective18CollectiveEpilogueINS1E_23Sm100TmaWarpSpecializedILi4ELi2ELi32ELb1ELb0EEEJNS5_IJSG_SG_SH_EEENS5_IJNST_ISG_SC_EENST_INSA_ILi32EEESC_EEEEESJ_SK_SJ_SK_NS1E_6fusion15FusionCallbacksIS1I_NS1O_17LinearCombinationISJ_fSJ_fLNS_15FloatRoundStyleE2EEES1J_S1N_JEEENS4_5SM1004TMEM4LOAD26SM100_TMEM_LOAD_32dp32b32xENS4_13SM90_TMA_LOADENS12_INS13_ILi2ELi4ELi3EEES16_NST_INS5_IJS17_S1L_EEENS5_IJS1L_SC_EEEEEEENS4_39AutoVectorizingCopyWithAssumedAlignmentILi128EEENS4_14SM90_TMA_STOREES23_S25_S25_EEEvvEEEEvNT_6ParamsE)
	.align		4
        /*000c*/ 	.word	index@(__assertfail)
	.align		4
        /*0010*/ 	.word	0x00000000
	.align		4
        /*0014*/ 	.word	0xfffffffe
	.align		4
        /*0018*/ 	.word	0x00000000
	.align		4
        /*001c*/ 	.word	0xfffffffd
	.align		4
        /*0020*/ 	.word	0x00000000
	.align		4
        /*0024*/ 	.word	0xfffffffc


//--------------------- .nv.constant4             --------------------------
	.section	.nv.constant4,"a",@progbits
	.align	8
	.align		8
.nv.constant4:
        /*0000*/ 	.dword	__assertfail
	.align		8
        /*0008*/ 	.dword	__unnamed_1
	.align		8
        /*0010*/ 	.dword	__unnamed_2
	.align		8
        /*0018*/ 	.dword	_ZN39_INTERNAL_8fea1554_4_k_cu_1c67c114_87134cuda3std3__45__cpo5beginE
	.align		8
        /*0020*/ 	.dword	_ZN39_INTERNAL_8fea1554_4_k_cu_1c67c114_87134cuda3std3__45__cpo3endE
	.align		8
        /*0028*/ 	.dword	_ZN39_INTERNAL_8fea1554_4_k_cu_1c67c114_87134cuda3std3__45__cpo6cbeginE
	.align		8
        /*0030*/ 	.dword	_ZN39_INTERNAL_8fea1554_4_k_cu_1c67c114_87134cuda3std3__45__cpo4cendE
	.align		8
        /*0038*/ 	.dword	_ZN39_INTERNAL_8fea1554_4_k_cu_1c67c114_87134cuda3std3__441_GLOBAL__N__8fea1554_4_k_cu_1c67c114_87136ignoreE
	.align		8
        /*0040*/ 	.dword	_ZN39_INTERNAL_8fea1554_4_k_cu_1c67c114_87134cuda3std3__419piecewise_constructE
	.align		8
        /*0048*/ 	.dword	_ZN39_INTERNAL_8fea1554_4_k_cu_1c67c114_87134cuda3std3__48in_placeE
	.align		8
        /*0050*/ 	.dword	_ZN39_INTERNAL_8fea1554_4_k_cu_1c67c114_87134cuda3std6ranges3__45__cpo4swapE
	.align		8
        /*0058*/ 	.dword	_ZN39_INTERNAL_8fea1554_4_k_cu_1c67c114_87134cuda3std6ranges3__45__cpo9iter_moveE
	.align		8
        /*0060*/ 	.dword	_ZN39_INTERNAL_8fea1554_4_k_cu_1c67c114_87134cute7productE
	.align		8
        /*0068*/ 	.dword	_ZN39_INTERNAL_8fea1554_4_k_cu_1c67c114_87134cute1_E
	.align		8
        /*0070*/ 	.dword	$str$25
	.align		8
        /*0078*/ 	.dword	$str$26
	.align		8
        /*0080*/ 	.dword	$str$27
	.align		8
        /*0088*/ 	.dword	$str$28


//--------------------- .text._ZN7cutlass13device_kernelINS_4gemm6kernel13GemmUniversalIN4cute5tupleIJiiiiEEENS1_10collective13CollectiveMmaINS1_35MainloopSm100TmaUmmaWarpSpecializedILi5ELi2ELi4ENS5_IJNS4_1CILi2EEENSA_ILi1EEESC_EEEEENS5_IJNSA_ILi256EEENSA_ILi128EEENSA_ILi64EEEEEENS_10bfloat16_tENS5_IJlSC_lEEESJ_SK_NS4_8TiledMMAINS4_8MMA_AtomIJNS4_26SM100_MMA_F16BF16_2x1SM_SSISJ_SJ_fLi256ELi128ELNS4_4UMMA5MajorE0ELSP_0ELNSO_7ScaleInE0ELSQ_0EEEEEENS4_6LayoutINS5_IJSC_SC_SC_EEENS5_IJNSA_ILi0EEESV_SV_EEEEENS5_IJNS4_10UnderscoreESY_SY_EEEEENS4_18SM100_TMA_2SM_LOADENS4_14ComposedLayoutINS4_7SwizzleILi3ELi4ELi3EEENS4_18smem_ptr_flag_bitsILi16EEENST_INS5_IJNSA_ILi8EEESH_EEENS5_IJSH_SC_EEEEEEEvNS4_8identityES11_S1B_vS1C_EENS_8epilogue10collective18CollectiveEpilogueINS1E_23Sm100TmaWarpSpecializedILi4ELi2ELi32ELb1ELb0EEEJNS5_IJSG_SG_SH_EEENS5_IJNST_ISG_SC_EENST_INSA_ILi32EEESC_EEEEESJ_SK_SJ_SK_NS1E_6fusion15FusionCallbacksIS1I_NS1O_17LinearCombinationISJ_fSJ_fLNS_15FloatRoundStyleE2EEES1J_S1N_JEEENS4_5SM1004TMEM4LOAD26SM100_TMEM_LOAD_32dp32b32xENS4_13SM90_TMA_LOADENS12_INS13_ILi2ELi4ELi3EEES16_NST_INS5_IJS17_S1L_EEENS5_IJS1L_SC_EEEEEEENS4_39AutoVectorizingCopyWithAssumedAlignmentILi128EEENS4_14SM90_TMA_STOREES23_S25_S25_EEEvvEEEEvNT_6ParamsE --------------------------
	.section	.text._ZN7cutlass13device_kernelINS_4gemm6kernel13GemmUniversalIN4cute5tupleIJiiiiEEENS1_10collective13CollectiveMmaINS1_35MainloopSm100TmaUmmaWarpSpecializedILi5ELi2ELi4ENS5_IJNS4_1CILi2EEENSA_ILi1EEESC_EEEEENS5_IJNSA_ILi256EEENSA_ILi128EEENSA_ILi64EEEEEENS_10bfloat16_tENS5_IJlSC_lEEESJ_SK_NS4_8TiledMMAINS4_8MMA_AtomIJNS4_26SM100_MMA_F16BF16_2x1SM_SSISJ_SJ_fLi256ELi128ELNS4_4UMMA5MajorE0ELSP_0ELNSO_7ScaleInE0ELSQ_0EEEEEENS4_6LayoutINS5_IJSC_SC_SC_EEENS5_IJNSA_ILi0EEESV_SV_EEEEENS5_IJNS4_10UnderscoreESY_SY_EEEEENS4_18SM100_TMA_2SM_LOADENS4_14ComposedLayoutINS4_7SwizzleILi3ELi4ELi3EEENS4_18smem_ptr_flag_bitsILi16EEENST_INS5_IJNSA_ILi8EEESH_EEENS5_IJSH_SC_EEEEEEEvNS4_8identityES11_S1B_vS1C_EENS_8epilogue10collective18CollectiveEpilogueINS1E_23Sm100TmaWarpSpecializedILi4ELi2ELi32ELb1ELb0EEEJNS5_IJSG_SG_SH_EEENS5_IJNST_ISG_SC_EENST_INSA_ILi32EEESC_EEEEESJ_SK_SJ_SK_NS1E_6fusion15FusionCallbacksIS1I_NS1O_17LinearCombinationISJ_fSJ_fLNS_15FloatRoundStyleE2EEES1J_S1N_JEEENS4_5SM1004TMEM4LOAD26SM100_TMEM_LOAD_32dp32b32xENS4_13SM90_TMA_LOADENS12_INS13_ILi2ELi4ELi3EEES16_NST_INS5_IJS17_S1L_EEENS5_IJS1L_SC_EEEEEEENS4_39AutoVectorizingCopyWithAssumedAlignmentILi128EEENS4_14SM90_TMA_STOREES23_S25_S25_EEEvvEEEEvNT_6ParamsE,"ax",@progbits
	.align	128
.text._ZN7cutlass13device_kernelINS_4gemm6kernel13GemmUniversalIN4cute5tupleIJiiiiEEENS1_10collective13CollectiveMmaINS1_35MainloopSm100TmaUmmaWarpSpecializedILi5ELi2ELi4ENS5_IJNS4_1CILi2EEENSA_ILi1EEESC_EEEEENS5_IJNSA_ILi256EEENSA_ILi128EEENSA_ILi64EEEEEENS_10bfloat16_tENS5_IJlSC_lEEESJ_SK_NS4_8TiledMMAINS4_8MMA_AtomIJNS4_26SM100_MMA_F16BF16_2x1SM_SSISJ_SJ_fLi256ELi128ELNS4_4UMMA5MajorE0ELSP_0ELNSO_7ScaleInE0ELSQ_0EEEEEENS4_6LayoutINS5_IJSC_SC_SC_EEENS5_IJNSA_ILi0EEESV_SV_EEEEENS5_IJNS4_10UnderscoreESY_SY_EEEEENS4_18SM100_TMA_2SM_LOADENS4_14ComposedLayoutINS4_7SwizzleILi3ELi4ELi3EEENS4_18smem_ptr_flag_bitsILi16EEENST_INS5_IJNSA_ILi8EEESH_EEENS5_IJSH_SC_EEEEEEEvNS4_8identityES11_S1B_vS1C_EENS_8epilogue10collective18CollectiveEpilogueINS1E_23Sm100TmaWarpSpecializedILi4ELi2ELi32ELb1ELb0EEEJNS5_IJSG_SG_SH_EEENS5_IJNST_ISG_SC_EENST_INSA_ILi32EEESC_EEEEESJ_SK_SJ_SK_NS1E_6fusion15FusionCallbacksIS1I_NS1O_17LinearCombinationISJ_fSJ_fLNS_15FloatRoundStyleE2EEES1J_S1N_JEEENS4_5SM1004TMEM4LOAD26SM100_TMEM_LOAD_32dp32b32xENS4_13SM90_TMA_LOADENS12_INS13_ILi2ELi4ELi3EEES16_NST_INS5_IJS17_S1L_EEENS5_IJS1L_SC_EEEEEEENS4_39AutoVectorizingCopyWithAssumedAlignmentILi128EEENS4_14SM90_TMA_STOREES23_S25_S25_EEEvvEEEEvNT_6ParamsE:
        .type           _ZN7cutlass13device_kernelINS_4gemm6kernel13GemmUniversalIN4cute5tupleIJiiiiEEENS1_10collective13CollectiveMmaINS1_35MainloopSm100TmaUmmaWarpSpecializedILi5ELi2ELi4ENS5_IJNS4_1CILi2EEENSA_ILi1EEESC_EEEEENS5_IJNSA_ILi256EEENSA_ILi128EEENSA_ILi64EEEEEENS_10bfloat16_tENS5_IJlSC_lEEESJ_SK_NS4_8TiledMMAINS4_8MMA_AtomIJNS4_26SM100_MMA_F16BF16_2x1SM_SSISJ_SJ_fLi256ELi128ELNS4_4UMMA5MajorE0ELSP_0ELNSO_7ScaleInE0ELSQ_0EEEEEENS4_6LayoutINS5_IJSC_SC_SC_EEENS5_IJNSA_ILi0EEESV_SV_EEEEENS5_IJNS4_10UnderscoreESY_SY_EEEEENS4_18SM100_TMA_2SM_LOADENS4_14ComposedLayoutINS4_7SwizzleILi3ELi4ELi3EEENS4_18smem_ptr_flag_bitsILi16EEENST_INS5_IJNSA_ILi8EEESH_EEENS5_IJSH_SC_EEEEEEEvNS4_8identityES11_S1B_vS1C_EENS_8epilogue10collective18CollectiveEpilogueINS1E_23Sm100TmaWarpSpecializedILi4ELi2ELi32ELb1ELb0EEEJNS5_IJSG_SG_SH_EEENS5_IJNST_ISG_SC_EENST_INSA_ILi32EEESC_EEEEESJ_SK_SJ_SK_NS1E_6fusion15FusionCallbacksIS1I_NS1O_17LinearCombinationISJ_fSJ_fLNS_15FloatRoundStyleE2EEES1J_S1N_JEEENS4_5SM1004TMEM4LOAD26SM100_TMEM_LOAD_32dp32b32xENS4_13SM90_TMA_LOADENS12_INS13_ILi2ELi4ELi3EEES16_NST_INS5_IJS17_S1L_EEENS5_IJS1L_SC_EEEEEEENS4_39AutoVectorizingCopyWithAssumedAlignmentILi128EEENS4_14SM90_TMA_STOREES23_S25_S25_EEEvvEEEEvNT_6ParamsE,@function
        .size           _ZN7cutlass13device_kernelINS_4gemm6kernel13GemmUniversalIN4cute5tupleIJiiiiEEENS1_10collective13CollectiveMmaINS1_35MainloopSm100TmaUmmaWarpSpecializedILi5ELi2ELi4ENS5_IJNS4_1CILi2EEENSA_ILi1EEESC_EEEEENS5_IJNSA_ILi256EEENSA_ILi128EEENSA_ILi64EEEEEENS_10bfloat16_tENS5_IJlSC_lEEESJ_SK_NS4_8TiledMMAINS4_8MMA_AtomIJNS4_26SM100_MMA_F16BF16_2x1SM_SSISJ_SJ_fLi256ELi128ELNS4_4UMMA5MajorE0ELSP_0ELNSO_7ScaleInE0ELSQ_0EEEEEENS4_6LayoutINS5_IJSC_SC_SC_EEENS5_IJNSA_ILi0EEESV_SV_EEEEENS5_IJNS4_10UnderscoreESY_SY_EEEEENS4_18SM100_TMA_2SM_LOADENS4_14ComposedLayoutINS4_7SwizzleILi3ELi4ELi3EEENS4_18smem_ptr_flag_bitsILi16EEENST_INS5_IJNSA_ILi8EEESH_EEENS5_IJSH_SC_EEEEEEEvNS4_8identityES11_S1B_vS1C_EENS_8epilogue10collective18CollectiveEpilogueINS1E_23Sm100TmaWarpSpecializedILi4ELi2ELi32ELb1ELb0EEEJNS5_IJSG_SG_SH_EEENS5_IJNST_ISG_SC_EENST_INSA_ILi32EEESC_EEEEESJ_SK_SJ_SK_NS1E_6fusion15FusionCallbacksIS1I_NS1O_17LinearCombinationISJ_fSJ_fLNS_15FloatRoundStyleE2EEES1J_S1N_JEEENS4_5SM1004TMEM4LOAD26SM100_TMEM_LOAD_32dp32b32xENS4_13SM90_TMA_LOADENS12_INS13_ILi2ELi4ELi3EEES16_NST_INS5_IJS17_S1L_EEENS5_IJS1L_SC_EEEEEEENS4_39AutoVectorizingCopyWithAssumedAlignmentILi128EEENS4_14SM90_TMA_STOREES23_S25_S25_EEEvvEEEEvNT_6ParamsE,(.L_x_200 - _ZN7cutlass13device_kernelINS_4gemm6kernel13GemmUniversalIN4cute5tupleIJiiiiEEENS1_10collective13CollectiveMmaINS1_35MainloopSm100TmaUmmaWarpSpecializedILi5ELi2ELi4ENS5_IJNS4_1CILi2EEENSA_ILi1EEESC_EEEEENS5_IJNSA_ILi256EEENSA_ILi128EEENSA_ILi64EEEEEENS_10bfloat16_tENS5_IJlSC_lEEESJ_SK_NS4_8TiledMMAINS4_8MMA_AtomIJNS4_26SM100_MMA_F16BF16_2x1SM_SSISJ_SJ_fLi256ELi128ELNS4_4UMMA5MajorE0ELSP_0ELNSO_7ScaleInE0ELSQ_0EEEEEENS4_6LayoutINS5_IJSC_SC_SC_EEENS5_IJNSA_ILi0EEESV_SV_EEEEENS5_IJNS4_10UnderscoreESY_SY_EEEEENS4_18SM100_TMA_2SM_LOADENS4_14ComposedLayoutINS4_7SwizzleILi3ELi4ELi3EEENS4_18smem_ptr_flag_bitsILi16EEENST_INS5_IJNSA_ILi8EEESH_EEENS5_IJSH_SC_EEEEEEEvNS4_8identityES11_S1B_vS1C_EENS_8epilogue10collective18CollectiveEpilogueINS1E_23Sm100TmaWarpSpecializedILi4ELi2ELi32ELb1ELb0EEEJNS5_IJSG_SG_SH_EEENS5_IJNST_ISG_SC_EENST_INSA_ILi32EEESC_EEEEESJ_SK_SJ_SK_NS1E_6fusion15FusionCallbacksIS1I_NS1O_17LinearCombinationISJ_fSJ_fLNS_15FloatRoundStyleE2EEES1J_S1N_JEEENS4_5SM1004TMEM4LOAD26SM100_TMEM_LOAD_32dp32b32xENS4_13SM90_TMA_LOADENS12_INS13_ILi2ELi4ELi3EEES16_NST_INS5_IJS17_S1L_EEENS5_IJS1L_SC_EEEEEEENS4_39AutoVectorizingCopyWithAssumedAlignmentILi128EEENS4_14SM90_TMA_STOREES23_S25_S25_EEEvvEEEEvNT_6ParamsE)
        .other          _ZN7cutlass13device_kernelINS_4gemm6kernel13GemmUniversalIN4cute5tupleIJiiiiEEENS1_10collective13CollectiveMmaINS1_35MainloopSm100TmaUmmaWarpSpecializedILi5ELi2ELi4ENS5_IJNS4_1CILi2EEENSA_ILi1EEESC_EEEEENS5_IJNSA_ILi256EEENSA_ILi128EEENSA_ILi64EEEEEENS_10bfloat16_tENS5_IJlSC_lEEESJ_SK_NS4_8TiledMMAINS4_8MMA_AtomIJNS4_26SM100_MMA_F16BF16_2x1SM_SSISJ_SJ_fLi256ELi128ELNS4_4UMMA5MajorE0ELSP_0ELNSO_7ScaleInE0ELSQ_0EEEEEENS4_6LayoutINS5_IJSC_SC_SC_EEENS5_IJNSA_ILi0EEESV_SV_EEEEENS5_IJNS4_10UnderscoreESY_SY_EEEEENS4_18SM100_TMA_2SM_LOADENS4_14ComposedLayoutINS4_7SwizzleILi3ELi4ELi3EEENS4_18smem_ptr_flag_bitsILi16EEENST_INS5_IJNSA_ILi8EEESH_EEENS5_IJSH_SC_EEEEEEEvNS4_8identityES11_S1B_vS1C_EENS_8epilogue10collective18CollectiveEpilogueINS1E_23Sm100TmaWarpSpecializedILi4ELi2ELi32ELb1ELb0EEEJNS5_IJSG_SG_SH_EEENS5_IJNST_ISG_SC_EENST_INSA_ILi32EEESC_EEEEESJ_SK_SJ_SK_NS1E_6fusion15FusionCallbacksIS1I_NS1O_17LinearCombinationISJ_fSJ_fLNS_15FloatRoundStyleE2EEES1J_S1N_JEEENS4_5SM1004TMEM4LOAD26SM100_TMEM_LOAD_32dp32b32xENS4_13SM90_TMA_LOADENS12_INS13_ILi2ELi4ELi3EEES16_NST_INS5_IJS17_S1L_EEENS5_IJS1L_SC_EEEEEEENS4_39AutoVectorizingCopyWithAssumedAlignmentILi128EEENS4_14SM90_TMA_STOREES23_S25_S25_EEEvvEEEEvNT_6ParamsE,@"STO_CUDA_ENTRY STV_DEFAULT"
_ZN7cutlass13device_kernelINS_4gemm6kernel13GemmUniversalIN4cute5tupleIJiiiiEEENS1_10collective13CollectiveMmaINS1_35MainloopSm100TmaUmmaWarpSpecializedILi5ELi2ELi4ENS5_IJNS4_1CILi2EEENSA_ILi1EEESC_EEEEENS5_IJNSA_ILi256EEENSA_ILi128EEENSA_ILi64EEEEEENS_10bfloat16_tENS5_IJlSC_lEEESJ_SK_NS4_8TiledMMAINS4_8MMA_AtomIJNS4_26SM100_MMA_F16BF16_2x1SM_SSISJ_SJ_fLi256ELi128ELNS4_4UMMA5MajorE0ELSP_0ELNSO_7ScaleInE0ELSQ_0EEEEEENS4_6LayoutINS5_IJSC_SC_SC_EEENS5_IJNSA_ILi0EEESV_SV_EEEEENS5_IJNS4_10UnderscoreESY_SY_EEEEENS4_18SM100_TMA_2SM_LOADENS4_14ComposedLayoutINS4_7SwizzleILi3ELi4ELi3EEENS4_18smem_ptr_flag_bitsILi16EEENST_INS5_IJNSA_ILi8EEESH_EEENS5_IJSH_SC_EEEEEEEvNS4_8identityES11_S1B_vS1C_EENS_8epilogue10collective18CollectiveEpilogueINS1E_23Sm100TmaWarpSpecializedILi4ELi2ELi32ELb1ELb0EEEJNS5_IJSG_SG_SH_EEENS5_IJNST_ISG_SC_EENST_INSA_ILi32EEESC_EEEEESJ_SK_SJ_SK_NS1E_6fusion15FusionCallbacksIS1I_NS1O_17LinearCombinationISJ_fSJ_fLNS_15FloatRoundStyleE2EEES1J_S1N_JEEENS4_5SM1004TMEM4LOAD26SM100_TMEM_LOAD_32dp32b32xENS4_13SM90_TMA_LOADENS12_INS13_ILi2ELi4ELi3EEES16_NST_INS5_IJS17_S1L_EEENS5_IJS1L_SC_EEEEEEENS4_39AutoVectorizingCopyWithAssumedAlignmentILi128EEENS4_14SM90_TMA_STOREES23_S25_S25_EEEvvEEEEvNT_6ParamsE:
[----:B------:R-:W1:Y:S01]  /*0000*/  LDC R1, c[0x0][0x37c] ;  /* 0x0000df00ff017b82 */ /* 0x000e620000000800 */
[----:B------:R-:W2:Y:S01]  /*0010*/  S2R R105, SR_TID.X ;  /* 0x0000000000697919 */ /* 0x000ea20000002100 */
[----:B------:R-:W3:Y:S06]  /*0020*/  LDCU.64 UR6, c[0x0][0x890] ;  /* 0x00011200ff0677ac */ /* 0x000eec0008000a00 */
[----:B------:R-:W4:Y:S01]  /*0030*/  S2UR UR37, SR_CgaCtaId ;  /* 0x00000000002579c3 */ /* 0x000f220000008800 */
[----:B------:R-:W-:Y:S02]  /*0040*/  PRMT R92, RZ, 0x7610, R92 ;  /* 0x00007610ff5c7816 */ /* 0x000fe4000000005c */
[----:B------:R-:W-:Y:S01]  /*0050*/  ELECT P1, URZ, PT ;  /* 0x0000000000ff782f */ /* 0x000fe20003820000 */
[----:B------:R-:W1:Y:S01]  /*0060*/  LDCU.64 UR46, c[0x0][0x358] ;  /* 0x00006b00ff2e77ac */ /* 0x000e620008000a00 */
[----:B---3--:R-:W-:-:S04]  /*0070*/  UISETP.NE.U32.AND UP0, UPT, UR6, URZ, UPT ;  /* 0x000000ff0600728c */ /* 0x008fc8000bf05070 */
[----:B------:R-:W-:Y:S02]  /*0080*/  UISETP.NE.AND.EX UP0, UPT, UR7, URZ, UPT, UP0 ;  /* 0x000000ff0700728c */ /* 0x000fe4000bf05300 */
[----:B----4-:R-:W-:Y:S02]  /*0090*/  ULOP3.LUT UR5, UR37, 0x1, URZ, 0xc0, !UPT ;  /* 0x0000000125057892 */ /* 0x010fe4000f8ec0ff */
[----:B------:R-:W-:Y:S01]  /*00a0*/  ULOP3.LUT UR4, UR37, 0x1, URZ, 0x3c, !UPT ;  /* 0x0000000125047892 */ /* 0x000fe2000f8e3cff */
[----:B--2---:R-:W-:-:S05]  /*00b0*/  SHF.R.U32.HI R96, RZ, 0x5, R105 ;  /* 0x00000005ff607819 */ /* 0x004fca0000011669 */
[----:B------:R-:W2:Y:S02]  /*00c0*/  SHFL.IDX PT, R0, R96, RZ, 0x1f ;  /* 0x00001fff60007589 */ /* 0x000ea400000e0000 */
[----:B--2---:R-:W-:Y:S01]  /*00d0*/  R2UR UR10, R0 ;  /* 0x00000000000a72ca */ /* 0x004fe200000e0000 */
[----:B-1----:R-:W-:-:S14]  /*00e0*/  BRA.U UP0, `(.L_x_0) ;  /* 0x00000001002c7547 */ /* 0x002fdc000b800000 */
[----:B------:R-:W1:Y:S02]  /*00f0*/  LDCU.64 UR8, c[0x0][0x888] ;  /* 0x00011100ff0877ac */ /* 0x000e640008000a00 */
[----:B-1----:R-:W-:-:S04]  /*0100*/  UISETP.NE.U32.AND UP0, UPT, UR8, URZ, UPT ;  /* 0x000000ff0800728c */ /* 0x002fc8000bf05070 */
[----:B------:R-:W-:-:S09]  /*0110*/  UISETP.NE.AND.EX UP0, UPT, UR9, URZ, UPT, UP0 ;  /* 0x000000ff0900728c */ /* 0x000fd2000bf05300 */
[----:B------:R-:W-:Y:S05]  /*0120*/  BRA.U !UP0, `(.L_x_1) ;  /* 0x0000000108107547 */ /* 0x000fea000b800000 */
[----:B------:R-:W1:Y:S02]  /*0130*/  LDC.64 R2, c[0x0][0x888] ;  /* 0x00022200ff027b82 */ /* 0x000e640000000a00 */
[----:B-1----:R1:W5:Y:S01]  /*0140*/  LDG.E R49, desc[UR46][R2.64] ;  /* 0x0000002e02317981 */ /* 0x002362000c1e1900 */
[----:B------:R-:W-:Y:S01]  /*0150*/  HFMA2 R92, -RZ, RZ, 0, 5.9604644775390625e-08 ;  /* 0x00000001ff5c7431 */ /* 0x000fe200000001ff */
[----:B------:R-:W-:Y:S05]  /*0160*/  BRA `(.L_x_0) ;  /* 0x00000000000c7947 */ /* 0x000fea0003800000 */
.L_x_1:
[----:B------:R-:W1:Y:S01]  /*0170*/  LDCU UR8, c[0x0][0x880] ;  /* 0x00011000ff0877ac */ /* 0x000e620008000800 */
[----:B------:R-:W-:Y:S01]  /*0180*/  HFMA2 R92, -RZ, RZ, 0, 5.9604644775390625e-08 ;  /* 0x00000001ff5c7431 */ /* 0x000fe200000001ff */
[----:B-1----:R-:W-:-:S07]  /*0190*/  MOV R49, UR8 ;  /* 0x0000000800317c02 */ /* 0x002fce0008000f00 */
.L_x_0:
[----:B------:R-:W2:Y:S02]  /*01a0*/  LDCU.64 UR8, c[0x0][0x8b0] ;  /* 0x00011600ff0877ac */ /* 0x000ea40008000a00 */
[----:B--2---:R-:W-:-:S04]  /*01b0*/  UISETP.NE.U32.AND UP0, UPT, UR8, URZ, UPT ;  /* 0x000000ff0800728c */ /* 0x004fc8000bf05070 */
[----:B------:R-:W-:-:S09]  /*01c0*/  UISETP.NE.AND.EX UP0, UPT, UR9, URZ, UPT, UP0 ;  /* 0x000000ff0900728c */ /* 0x000fd2000bf05300 */
[----:B------:R-:W-:Y:S05]  /*01d0*/  BRA.U UP0, `(.L_x_2) ;  /* 0x0000000100247547 */ /* 0x000fea000b800000 */
[----:B------:R-:W2:Y:S02]  /*01e0*/  LDCU.64 UR8, c[0x0][0x8a8] ;  /* 0x00011500ff0877ac */ /* 0x000ea40008000a00 */
[----:B--2---:R-:W-:-:S04]  /*01f0*/  UISETP.NE.U32.AND UP0, UPT, UR8, URZ, UPT ;  /* 0x000000ff0800728c */ /* 0x004fc8000bf05070 */
[----:B------:R-:W-:-:S09]  /*0200*/  UISETP.NE.AND.EX UP0, UPT, UR9, URZ, UPT, UP0 ;  /* 0x000000ff0900728c */ /* 0x000fd2000bf05300 */
[----:B------:R-:W-:Y:S05]  /*0210*/  BRA.U !UP0, `(.L_x_3) ;  /* 0x00000001080c7547 */ /* 0x000fea000b800000 */
[----:B-1----:R-:W1:Y:S02]  /*0220*/  LDC.64 R2, c[0x0][0x8a8] ;  /* 0x00022a00ff027b82 */ /* 0x002e640000000a00 */
[----:B-1----:R2:W5:Y:S01]  /*0230*/  LDG.E R47, desc[UR46][R2.64] ;  /* 0x0000002e022f7981 */ /* 0x002562000c1e1900 */
[----:B------:R-:W-:Y:S05]  /*0240*/  BRA `(.L_x_2) ;  /* 0x0000000000087947 */ /* 0x000fea0003800000 */
.L_x_3:
[----:B------:R-:W2:Y:S02]  /*0250*/  LDCU UR8, c[0x0][0x8a0] ;  /* 0x00011400ff0877ac */ /* 0x000ea40008000800 */
[----:B--2---:R-:W-:Y:S02]  /*0260*/  MOV R47, UR8 ;  /* 0x00000008002f7c02 */ /* 0x004fe40008000f00 */
.L_x_2:
[----:B------:R-:W-:Y:S01]  /*0270*/  IMAD.U32 R0, RZ, RZ, UR10 ;  /* 0x0000000aff007e24 */ /* 0x000fe2000f8e00ff */
[----:B------:R-:W-:Y:S04]  /*0280*/  BSSY.RECONVERGENT B0, `(.L_x_4) ;  /* 0x000000c000007945 */ /* 0x000fe80003800200 */
[C---:B------:R-:W-:Y:S02]  /*0290*/  ISETP.NE.OR P2, PT, R0.reuse, 0x1, !P1 ;  /* 0x000000010000780c */ /* 0x040fe40004f45670 */
[----:B------:R-:W-:-:S11]  /*02a0*/  ISETP.NE.OR P0, PT, R0, 0x3, !P1 ;  /* 0x000000030000780c */ /* 0x000fd60004f05670 */
[----:B------:R-:W-:Y:S05]  /*02b0*/  @P2 BRA `(.L_x_5) ;  /* 0x0000000000202947 */ /* 0x000fea0003800000 */
[----:B------:R-:W3:Y:S02]  /*02c0*/  LDCU.64 UR8, c[0x0][0x348] ;  /* 0x00006900ff0877ac */ /* 0x000ee40008000a00 */
[----:B---3--:R-:W-:Y:S02]  /*02d0*/  UIADD3 UR12, UP1, UPT, UR8, 0x80, URZ ;  /* 0x00000080080c7890 */ /* 0x008fe4000ff3e0ff */
[----:B------:R-:W-:Y:S02]  /*02e0*/  UIADD3 UR8, UP0, UPT, UR8, 0x180, URZ ;  /* 0x0000018008087890 */ /* 0x000fe4000ff1e0ff */
[----:B------:R-:W-:Y:S02]  /*02f0*/  UIADD3.X UR13, UPT, UPT, URZ, UR9, URZ, UP1, !UPT ;  /* 0x00000009ff0d7290 */ /* 0x000fe40008ffe4ff */
[----:B------:R-:W-:-:S07]  /*0300*/  UIADD3.X UR9, UPT, UPT, URZ, UR9, URZ, UP0, !UPT ;  /* 0x00000009ff097290 */ /* 0x000fce00087fe4ff */
[----:B------:R3:W-:Y:S02]  /*0310*/  UTMACCTL.PF [UR12] ;  /* 0x000000000c0079b9 */ /* 0x0007e40008040000 */
[----:B------:R3:W-:Y:S02]  /*0320*/  UTMACCTL.PF [UR8] ;  /* 0x00000000080079b9 */ /* 0x0007e40008040000 */
[----:B---3--:R-:W-:Y:S01]  /*0330*/  NOP ;  /* 0x0000000000007918 */ /* 0x008fe20000000000 */
.L_x_5:
[----:B------:R-:W-:Y:S05]  /*0340*/  BSYNC.RECONVERGENT B0 ;  /* 0x0000000000007941 */ /* 0x000fea0003800200 */
.L_x_4:
[----:B------:R-:W-:Y:S04]  /*0350*/  BSSY.RECONVERGENT B0, `(.L_x_6) ;  /* 0x000000a000007945 */ /* 0x000fe80003800200 */
        /* <DEDUP_REMOVED lines=9> */
.L_x_7:
[----:B------:R-:W-:Y:S05]  /*03f0*/  BSYNC.RECONVERGENT B0 ;  /* 0x0000000000007941 */ /* 0x000fea0003800200 */
.L_x_6:
[----:B------:R-:W3:Y:S01]  /*0400*/  LDCU.64 UR8, c[0x0][0x888] ;  /* 0x00011100ff0877ac */ /* 0x000ee20008000a00 */
[----:B------:R-:W-:Y:S02]  /*0410*/  UISETP.EQ.U32.AND UP1, UPT, UR6, URZ, UPT ;  /* 0x000000ff0600728c */ /* 0x000fe4000bf22070 */
[----:B------:R-:W-:Y:S02]  /*0420*/  UPLOP3.LUT UP5, UPT, UPT, UPT, UPT, 0x80, 0x8 ;  /* 0x000000000008789c */ /* 0x000fe40003faf070 */
[----:B---3--:R-:W-:-:S04]  /*0430*/  UISETP.NE.U32.AND UP0, UPT, UR8, URZ, UPT ;  /* 0x000000ff0800728c */ /* 0x008fc8000bf05070 */
[----:B------:R-:W-:-:S04]  /*0440*/  UISETP.NE.AND.EX UP0, UPT, UR9, URZ, UPT, UP0 ;  /* 0x000000ff0900728c */ /* 0x000fc8000bf05300 */
[----:B------:R-:W-:-:S04]  /*0450*/  UISETP.EQ.OR.EX UP2, UPT, UR7, URZ, !UP0, UP1 ;  /* 0x000000ff0700728c */ /* 0x000fc8000c742710 */
[----:B------:R-:W-:-:S05]  /*0460*/  UP2UR UR50, UPR, URZ, 0x4 ;  /* 0x00000004ff327883 */ /* 0x000fca0008000000 */
[----:B------:R-:W-:Y:S07]  /*0470*/  BRA.U !UP2, `(.L_x_8) ;  /* 0x000000010a207547 */ /* 0x000fee000b800000 */
[----:B------:R-:W-:Y:S01]  /*0480*/  UISETP.NE.U32.AND UP2, UPT, UR6, URZ, UPT ;  /* 0x000000ff0600728c */ /* 0x000fe2000bf45070 */
[----:B-----5:R-:W-:Y:S01]  /*0490*/  FSETP.NEU.AND P0, PT, R49, RZ, PT ;  /* 0x000000ff3100720b */ /* 0x020fe20003f0d000 */
[----:B------:R-:W-:Y:S02]  /*04a0*/  USEL UR6, URZ, 0xffffffff, UP0 ;  /* 0xffffffffff067887 */ /* 0x000fe40008000000 */
[----:B------:R-:W-:-:S10]  /*04b0*/  UISETP.NE.AND.EX UP2, UPT, UR7, URZ, UPT, UP2 ;  /* 0x000000ff0700728c */ /* 0x000fd4000bf45320 */
[----:B------:R-:W-:Y:S01]  /*04c0*/  VOTEU.ANY UP1, P0 ;  /* 0x0000000000ff7886 */ /* 0x000fe20000020100 */
[----:B------:R-:W-:-:S04]  /*04d0*/  @!UP2 USEL UR6, URZ, 0xffffffff, UP1 ;  /* 0xffffffffff06a887 */ /* 0x000fc80008800000 */
[----:B------:R-:W-:-:S04]  /*04e0*/  ULOP3.LUT UR6, UR6, 0x1, URZ, 0xc0, !UPT ;  /* 0x0000000106067892 */ /* 0x000fc8000f8ec0ff */
[----:B------:R-:W-:-:S11]  /*04f0*/  UISETP.NE.U32.AND UP5, UPT, UR6, 0x1, UPT ;  /* 0x000000010600788c */ /* 0x000fd6000bfa5070 */
.L_x_8:
[----:B------:R-:W3:Y:S01]  /*0500*/  SHFL.IDX PT, R0, R96, RZ, 0x1f ;  /* 0x00001fff60007589 */ /* 0x000ee200000e0000 */
[----:B------:R-:W-:-:S04]  /*0510*/  UISETP.NE.AND UP1, UPT, UR10, 0x2, UPT ;  /* 0x000000020a00788c */ /* 0x000fc8000bf25270 */
[----:B------:R-:W-:Y:S02]  /*0520*/  UISETP.EQ.AND UP2, UPT, UR5, URZ, !UP1 ;  /* 0x000000ff0500728c */ /* 0x000fe4000cf42270 */
[----:B------:R-:W-:-:S04]  /*0530*/  USEL UR6, URZ, 0x1, UP1 ;  /* 0x00000001ff067887 */ /* 0x000fc80008800000 */
[----:B------:R-:W-:Y:S02]  /*0540*/  PLOP3.LUT P5, PT, P1, PT, UP2, 0x80, 0x8 ;  /* 0x000000000008781c */ /* 0x000fe40000faf028 */
[----:B---3--:R-:W-:-:S13]  /*0550*/  ISETP.NE.AND P0, PT, R0, RZ, PT ;  /* 0x000000ff0000720c */ /* 0x008fda0003f05270 */
[----:B------:R-:W-:Y:S05]  /*0560*/  @P0 BRA `(.L_x_9) ;  /* 0x00000000004c0947 */ /* 0x000fea0003800000 */
[----:B------:R-:W-:Y:S01]  /*0570*/  UMOV UR8, 0x400 ;  /* 0x0000040000087882 */ /* 0x000fe20000000000 */
[----:B------:R-:W-:Y:S01]  /*0580*/  UMOV UR7, 0x1 ;  /* 0x0000000100077882 */ /* 0x000fe20000000000 */
[----:B------:R-:W-:Y:S02]  /*0590*/  ULEA UR8, UR37, UR8, 0x18 ;  /* 0x0000000825087291 */ /* 0x000fe4000f8ec0ff */
[----:B------:R-:W-:-:S04]  /*05a0*/  UIADD3 UR12, UPT, UPT, -UR7, 0x100000, URZ ;  /* 0x00100000070c7890 */ /* 0x000fc8000fffe1ff */
[----:B------:R-:W-:Y:S02]  /*05b0*/  USHF.L.U32 UR13, UR12, 0xb, URZ ;  /* 0x0000000b0c0d7899 */ /* 0x000fe400080006ff */
[----:B------:R-:W-:Y:S01]  /*05c0*/  USHF.L.U32 UR12, UR12, 0x1, URZ ;  /* 0x000000010c0c7899 */ /* 0x000fe200080006ff */
[----:B------:R-:W-:Y:S01]  /*05d0*/  ELECT P0, URZ, PT ;  /* 0x0000000000ff782f */ /* 0x000fe20003800000 */
[----:B------:R-:W3:Y:S10]  /*05e0*/  FENCE.VIEW.ASYNC.S ;  /* 0x00000000000073c6 */ /* 0x000ef40000000000 */
[----:B---3--:R3:W4:Y:S01]  /*05f0*/  SYNCS.EXCH.64 URZ, [UR8], UR12 ;  /* 0x0000000c08ff75b2 */ /* 0x0087220008000100 */
[----:B------:R3:W1:Y:S01]  /*0600*/  SYNCS.EXCH.64 URZ, [UR8+0x28], UR12 ;  /* 0x0000280c08ff75b2 */ /* 0x0006620008000100 */
        /* <DEDUP_REMOVED lines=8> */
[----:B------:R-:W-:Y:S01]  /*0690*/  NOP ;  /* 0x0000000000007918 */ /* 0x000fe20000000000 */
.L_x_9:
[----:B------:R-:W2:Y:S01]  /*06a0*/  SHFL.IDX PT, R0, R96, RZ, 0x1f ;  /* 0x00001fff60007589 */ /* 0x000ea200000e0000 */
[----:B------:R-:W-:Y:S01]  /*06b0*/  NOP ;  /* 0x0000000000007918 */ /* 0x000fe20000000000 */
[----:B--2---:R-:W-:-:S13]  /*06c0*/  ISETP.NE.AND P0, PT, R0, 0x1, PT ;  /* 0x000000010000780c */ /* 0x004fda0003f05270 */
[----:B------:R-:W-:Y:S05]  /*06d0*/  @P0 BRA `(.L_x_10) ;  /* 0x0000000000540947 */ /* 0x000fea0003800000 */
[----:B------:R-:W-:Y:S01]  /*06e0*/  UMOV UR9, 0x400 ;  /* 0x0000040000097882 */ /* 0x000fe20000000000 */
[----:B---3--:R-:W-:Y:S01]  /*06f0*/  UMOV UR8, 0x20 ;  /* 0x0000002000087882 */ /* 0x008fe20000000000 */
[----:B------:R-:W-:Y:S01]  /*0700*/  UMOV UR7, 0x80 ;  /* 0x0000008000077882 */ /* 0x000fe20000000000 */
[----:B------:R-:W-:Y:S02]  /*0710*/  ULEA UR9, UR37, UR9, 0x18 ;  /* 0x0000000925097291 */ /* 0x000fe4000f8ec0ff */
[----:B------:R-:W-:-:S04]  /*0720*/  UIADD3 UR12, UPT, UPT, -UR8, 0x100000, URZ ;  /* 0x00100000080c7890 */ /* 0x000fc8000fffe1ff */
[----:B------:R-:W-:Y:S02]  /*0730*/  USHF.L.U32 UR13, UR12, 0xb, URZ ;  /* 0x0000000b0c0d7899 */ /* 0x000fe400080006ff */
[----:B------:R-:W-:Y:S02]  /*0740*/  USHF.L.U32 UR12, UR12, 0x1, URZ ;  /* 0x000000010c0c7899 */ /* 0x000fe400080006ff */
[----:B------:R-:W-:-:S04]  /*0750*/  UIADD3 UR14, UPT, UPT, -UR7, 0x100000, URZ ;  /* 0x00100000070e7890 */ /* 0x000fc8000fffe1ff */
[----:B------:R-:W-:Y:S02]  /*0760*/  USHF.L.U32 UR15, UR14, 0xb, URZ ;  /* 0x0000000b0e0f7899 */ /* 0x000fe400080006ff */
[----:B------:R-:W-:Y:S01]  /*0770*/  USHF.L.U32 UR14, UR14, 0x1, URZ ;  /* 0x000000010e0e7899 */ /* 0x000fe200080006ff */
[----:B------:R-:W-:Y:S01]  /*0780*/  ELECT P0, URZ, PT ;  /* 0x0000000000ff782f */ /* 0x000fe20003800000 */
[----:B------:R-:W2:Y:S02]  /*0790*/  FENCE.VIEW.ASYNC.S ;  /* 0x00000000000073c6 */ /* 0x000ea40000000000 */
[----:B--2---:R2:W3:Y:S08]  /*07a0*/  SYNCS.EXCH.64 URZ, [UR9+0x50], UR12 ;  /* 0x0000500c09ff75b2 */ /* 0x0044f00008000100 */
        /* <DEDUP_REMOVED lines=8> */
.L_x_10:
[----:B------:R-:W4:Y:S01]  /*0830*/  SHFL.IDX PT, R0, R96, RZ, 0x1f ;  /* 0x00001fff60007589 */ /* 0x000f2200000e0000 */
[----:B------:R-:W-:Y:S01]  /*0840*/  NOP ;  /* 0x0000000000007918 */ /* 0x000fe20000000000 */
[----:B----4-:R-:W-:-:S13]  /*0850*/  ISETP.NE.AND P0, PT, R0, 0x3, PT ;  /* 0x000000030000780c */ /* 0x010fda0003f05270 */
[----:B------:R-:W-:Y:S05]  /*0860*/  @P0 BRA `(.L_x_11) ;  /* 0x00000000002c0947 */ /* 0x000fea0003800000 */
[----:B---3--:R-:W-:Y:S01]  /*0870*/  UMOV UR8, 0x400 ;  /* 0x0000040000087882 */ /* 0x008fe20000000000 */
[----:B------:R-:W-:Y:S01]  /*0880*/  UMOV UR7, 0x20 ;  /* 0x0000002000077882 */ /* 0x000fe20000000000 */
[----:B------:R-:W-:Y:S02]  /*0890*/  ULEA UR8, UR37, UR8, 0x18 ;  /* 0x0000000825087291 */ /* 0x000fe4000f8ec0ff */
[----:B--2---:R-:W-:-:S04]  /*08a0*/  UIADD3 UR12, UPT, UPT, -UR7, 0x100000, URZ ;  /* 0x00100000070c7890 */ /* 0x004fc8000fffe1ff */
[----:B------:R-:W-:Y:S02]  /*08b0*/  USHF.L.U32 UR13, UR12, 0xb, URZ ;  /* 0x0000000b0c0d7899 */ /* 0x000fe400080006ff */
[----:B------:R-:W-:Y:S01]  /*08c0*/  USHF.L.U32 UR12, UR12, 0x1, URZ ;  /* 0x000000010c0c7899 */ /* 0x000fe200080006ff */
[----:B------:R-:W-:Y:S01]  /*08d0*/  ELECT P0, URZ, PT ;  /* 0x0000000000ff782f */ /* 0x000fe20003800000 */
[----:B------:R-:W2:Y:S10]  /*08e0*/  FENCE.VIEW.ASYNC.S ;  /* 0x00000000000073c6 */ /* 0x000eb40000000000 */
[----:B--2---:R4:W2:Y:S01]  /*08f0*/  SYNCS.EXCH.64 URZ, [UR8+0x90], UR12 ;  /* 0x0000900c08ff75b2 */ /* 0x0048a20008000100 */
[----:B------:R4:W3:Y:S02]  /*0900*/  SYNCS.EXCH.64 URZ, [UR8+0x98], UR12 ;  /* 0x0000980c08ff75b2 */ /* 0x0008e40008000100 */
[----:B----4-:R-:W-:Y:S01]  /*0910*/  NOP ;  /* 0x0000000000007918 */ /* 0x010fe20000000000 */
.L_x_11:
[----:B------:R-:W4:Y:S01]  /*0920*/  SHFL.IDX PT, R0, R96, RZ, 0x1f ;  /* 0x00001fff60007589 */ /* 0x000f2200000e0000 */
[----:B------:R-:W-:Y:S01]  /*0930*/  NOP ;  /* 0x0000000000007918 */ /* 0x000fe20000000000 */
[----:B----4-:R-:W-:-:S13]  /*0940*/  ISETP.NE.AND P0, PT, R0, 0x4, PT ;  /* 0x000000040000780c */ /* 0x010fda0003f05270 */
[----:B------:R-:W-:Y:S05]  /*0950*/  @P0 BRA `(.L_x_12) ;  /* 0x0000000000480947 */ /* 0x000fea0003800000 */
[----:B--2---:R-:W-:Y:S01]  /*0960*/  UMOV UR9, 0x1e0 ;  /* 0x000001e000097882 */ /* 0x004fe20000000000 */
[----:B---3--:R-:W-:Y:S01]  /*0970*/  UMOV UR8, 0x400 ;  /* 0x0000040000087882 */ /* 0x008fe20000000000 */
[----:B------:R-:W-:Y:S01]  /*0980*/  USEL UR9, UR9, 0x1a0, UP5 ;  /* 0x000001a009097887 */ /* 0x000fe2000a800000 */
        /* <DEDUP_REMOVED lines=10> */
[----:B--2---:R4:W2:Y:S08]  /*0a30*/  SYNCS.EXCH.64 URZ, [UR8+0xa0], UR12 ;  /* 0x0000a00c08ff75b2 */ /* 0x0048b00008000100 */
[----:B------:R4:W3:Y:S01]  /*0a40*/  SYNCS.EXCH.64 URZ, [UR8+0xb0], UR14 ;  /* 0x0000b00e08ff75b2 */ /* 0x0008e20008000100 */
[----:B------:R4:W1:Y:S01]  /*0a50*/  SYNCS.EXCH.64 URZ, [UR8+0xa8], UR12 ;  /* 0x0000a80c08ff75b2 */ /* 0x0008620008000100 */
[----:B------:R4:W1:Y:S02]  /*0a60*/  SYNCS.EXCH.64 URZ, [UR8+0xb8], UR14 ;  /* 0x0000b80e08ff75b2 */ /* 0x0008640008000100 */
[----:B----4-:R-:W-:Y:S01]  /*0a70*/  NOP ;  /* 0x0000000000007918 */ /* 0x010fe20000000000 */
.L_x_12:
[----:B------:R-:W4:Y:S01]  /*0a80*/  SHFL.IDX PT, R0, R96, RZ, 0x1f ;  /* 0x00001fff60007589 */ /* 0x000f2200000e0000 */
[----:B------:R-:W-:Y:S01]  /*0a90*/  NOP ;  /* 0x0000000000007918 */ /* 0x000fe20000000000 */
[----:B----4-:R-:W-:-:S13]  /*0aa0*/  ISETP.NE.AND P0, PT, R0, 0x5, PT ;  /* 0x000000050000780c */ /* 0x010fda0003f05270 */
[----:B------:R-:W-:Y:S05]  /*0ab0*/  @P0 BRA `(.L_x_13) ;  /* 0x0000000000540947 */ /* 0x000fea0003800000 */
[----:B--2---:R-:W-:Y:S01]  /*0ac0*/  UMOV UR9, 0x400 ;  /* 0x0000040000097882 */ /* 0x004fe20000000000 */
        /* <DEDUP_REMOVED lines=14> */
[----:B------:R4:W1:Y:S01]  /*0bb0*/  SYNCS.EXCH.64 URZ, [UR9+0xe8], UR14 ;  /* 0x0000e80e09ff75b2 */ /* 0x0008620008000100 */
[----:B------:R4:W1:Y:S01]  /*0bc0*/  SYNCS.EXCH.64 URZ, [UR9+0xd0], UR12 ;  /* 0x0000d00c09ff75b2 */ /* 0x0008620008000100 */
[----:B------:R4:W1:Y:S01]  /*0bd0*/  SYNCS.EXCH.64 URZ, [UR9+0xf0], UR14 ;  /* 0x0000f00e09ff75b2 */ /* 0x0008620008000100 */
[----:B------:R4:W1:Y:S01]  /*0be0*/  SYNCS.EXCH.64 URZ, [UR9+0xd8], UR12 ;  /* 0x0000d80c09ff75b2 */ /* 0x0008620008000100 */
[----:B------:R4:W1:Y:S02]  /*0bf0*/  SYNCS.EXCH.64 URZ, [UR9+0xf8], UR14 ;  /* 0x0000f80e09ff75b2 */ /* 0x0008640008000100 */
[----:B----4-:R-:W-:Y:S01]  /*0c00*/  NOP ;  /* 0x0000000000007918 */ /* 0x010fe20000000000 */
.L_x_13:
[----:B------:R-:W4:Y:S01]  /*0c10*/  SHFL.IDX PT, R0, R96, RZ, 0x1f ;  /* 0x00001fff60007589 */ /* 0x000f2200000e0000 */
[----:B------:R-:W-:Y:S01]  /*0c20*/  ISETP.NE.OR P1, PT, RZ, UR10, !P1 ;  /* 0x0000000aff007c0c */ /* 0x000fe2000cf25670 */
        /* <DEDUP_REMOVED lines=12> */
[----:B------:R4:W3:Y:S01]  /*0cf0*/  SYNCS.EXCH.64 URZ, [UR8+0x110], UR12 ;  /* 0x0001100c08ff75b2 */ /* 0x0008e20008000100 */
[----:B------:R4:W1:Y:S01]  /*0d00*/  SYNCS.EXCH.64 URZ, [UR8+0x108], UR12 ;  /* 0x0001080c08ff75b2 */ /* 0x0008620008000100 */
[----:B------:R4:W1:Y:S02]  /*0d10*/  SYNCS.EXCH.64 URZ, [UR8+0x118], UR12 ;  /* 0x0001180c08ff75b2 */ /* 0x0008640008000100 */
[----:B----4-:R-:W-:Y:S01]  /*0d20*/  NOP ;  /* 0x0000000000007918 */ /* 0x010fe20000000000 */
.L_x_14:
[----:B------:R-:W-:Y:S01]  /*0d30*/  VOTEU.ALL UP1, P1 ;  /* 0x0000000000ff7886 */ /* 0x000fe20000820000 */
[----:B---3--:R-:W3:Y:S01]  /*0d40*/  LDCU UR8, c[0x0][0x36c] ;  /* 0x00006d80ff0877ac */ /* 0x008ee20008000800 */
[----:B------:R-:W-:Y:S01]  /*0d50*/  NOP ;  /* 0x0000000000007918 */ /* 0x000fe20000000000 */
[----:B------:R-:W-:Y:S01]  /*0d60*/  LOP3.LUT R10, R105, 0x1f, RZ, 0xc0, !PT ;  /* 0x0000001f690a7812 */ /* 0x000fe200078ec0ff */
[----:B--2---:R-:W-:Y:S01]  /*0d70*/  UMOV UR12, 0x20 ;  /* 0x00000020000c7882 */ /* 0x004fe20000000000 */
[----:B------:R-:W-:Y:S01]  /*0d80*/  @!UP1 UMOV UR7, 0x400 ;  /* 0x0000040000079882 */ /* 0x000fe20000000000 */
[----:B------:R-:W-:-:S04]  /*0d90*/  @!UP1 UIADD3 UR12, UPT, UPT, -UR12, 0x100000, URZ ;  /* 0x001000000c0c9890 */ /* 0x000fc8000fffe1ff */
[----:B------:R-:W-:Y:S02]  /*0da0*/  @!UP1 USHF.L.U32 UR13, UR12, 0xb, URZ ;  /* 0x0000000b0c0d9899 */ /* 0x000fe400080006ff */
[----:B------:R-:W-:Y:S02]  /*0db0*/  @!UP1 USHF.L.U32 UR12, UR12, 0x1, URZ ;  /* 0x000000010c0c9899 */ /* 0x000fe400080006ff */
[----:B------:R-:W-:Y:S01]  /*0dc0*/  @!UP1 ULEA UR7, UR37, UR7, 0x18 ;  /* 0x0000000725079291 */ /* 0x000fe2000f8ec0ff */
[----:B------:R-:W-:Y:S01]  /*0dd0*/  VOTEU.ALL UP1, P1 ;  /* 0x0000000000ff7886 */ /* 0x000fe20000820000 */
[----:B------:R-:W-:Y:S01]  /*0de0*/  UISETP.NE.AND UP4, UPT, UR10, URZ, UPT ;  /* 0x000000ff0a00728c */ /* 0x000fe2000bf85270 */
[----:B------:R-:W2:Y:S09]  /*0df0*/  FENCE.VIEW.ASYNC.S ;  /* 0x00000000000073c6 */ /* 0x000eb20000000000 */
[----:B--2---:R2:W4:Y:S01]  /*0e00*/  @!UP1 SYNCS.EXCH.64 URZ, [UR7+0x120], UR12 ;  /* 0x0001200c07ff95b2 */ /* 0x0045220008000100 */
[----:B---3--:R-:W-:-:S09]  /*0e10*/  UISETP.EQ.U32.AND UP1, UPT, UR8, 0x1, UPT ;  /* 0x000000010800788c */ /* 0x008fd2000bf22070 */
[----:B------:R-:W-:Y:S05]  /*0e20*/  BRA.U !UP1, `(.L_x_15) ;  /* 0x0000000109087547 */ /* 0x000fea000b800000 */
[----:B-1--4-:R-:W-:Y:S01]  /*0e30*/  UCGABAR_ARV ;  /* 0x00000000000079c7 */ /* 0x012fe20008000000 */
[----:B------:R-:W-:Y:S05]  /*0e40*/  BRA `(.L_x_16) ;  /* 0x0000000000047947 */ /* 0x000fea0003800000 */
.L_x_15:
[----:B-1--4-:R-:W-:Y:S01]  /*0e50*/  NOP ;  /* 0x0000000000007918 */ /* 0x012fe20000000000 */
.L_x_16:
[----:B------:R-:W1:Y:S01]  /*0e60*/  S2R R15, SR_CTAID.Y ;  /* 0x00000000000f7919 */ /* 0x000e620000002600 */
[----:B------:R-:W-:-:S05]  /*0e70*/  CS2R.32 R91, SR_CgaSize ;  /* 0x00000000005b7805 */ /* 0x000fca0000008a00 */
[----:B------:R-:W-:-:S05]  /*0e80*/  IMAD R91, R91, -0xa0, RZ ;  /* 0xffffff605b5b7824 */ /* 0x000fca00078e02ff */
[----:B--2---:R-:W-:-:S14]  /*0e90*/  R2UR UR7, R91 ;  /* 0x000000005b0772ca */ /* 0x004fdc00000e0000 */
[----:B------:R-:W2:Y:S01]  /*0ea0*/  LDCU UR7, c[0x0][UR7+0x2b4] ;  /* 0x00005680070777ac */ /* 0x000ea20008000800 */
[----:B------:R-:W-:-:S05]  /*0eb0*/  CS2R.32 R0, SR_CgaSize ;  /* 0x0000000000007805 */ /* 0x000fca0000008a00 */
[----:B------:R-:W-:-:S06]  /*0ec0*/  IMAD R0, R0, -0xa0, RZ ;  /* 0xffffff6000007824 */ /* 0x000fcc00078e02ff */
[----:B------:R-:W3:Y:S01]  /*0ed0*/  LDC R0, c[0x0][R0+0x2a4] ;  /* 0x0000a90000007b82 */ /* 0x000ee20000000800 */
[----:B------:R-:W-:Y:S01]  /*0ee0*/  PRMT R8, RZ, 0x7610, R8 ;  /* 0x00007610ff087816 */ /* 0x000fe20000000008 */
[----:B------:R-:W4:Y:S01]  /*0ef0*/  S2R R9, SR_CTAID.X ;  /* 0x0000000000097919 */ /* 0x000f220000002500 */
[----:B------:R-:W-:-:S05]  /*0f00*/  CS2R.32 R91, SR_CgaSize ;  /* 0x00000000005b7805 */ /* 0x000fca0000008a00 */
[----:B------:R-:W-:-:S05]  /*0f10*/  IMAD R91, R91, -0xa0, RZ ;  /* 0xffffff605b5b7824 */ /* 0x000fca00078e02ff */
[----:B------:R-:W-:-:S14]  /*0f20*/  R2UR UR8, R91 ;  /* 0x000000005b0872ca */ /* 0x000fdc00000e0000 */
[----:B------:R-:W3:Y:S01]  /*0f30*/  LDCU UR8, c[0x0][UR8+0x2b0] ;  /* 0x00005600080877ac */ /* 0x000ee20008000800 */
[----:B------:R-:W-:Y:S01]  /*0f40*/  UISETP.NE.AND UP2, UPT, UR10, 0x2, UPT ;  /* 0x000000020a00788c */ /* 0x000fe2000bf45270 */
[----:B------:R-:W2:Y:S01]  /*0f50*/  LDC R11, c[0x0][0xb24] ;  /* 0x0002c900ff0b7b82 */ /* 0x000ea20000000800 */
[----:B------:R-:W-:-:S05]  /*0f60*/  CS2R.32 R2, SR_CgaSize ;  /* 0x0000000000027805 */ /* 0x000fca0000008a00 */
[----:B------:R-:W-:-:S06]  /*0f70*/  IMAD R2, R2, -0xa0, RZ ;  /* 0xffffff6002027824 */ /* 0x000fcc00078e02ff */
[----:B------:R-:W3:Y:S08]  /*0f80*/  LDC R2, c[0x0][R2+0x2a0] ;  /* 0x0000a80002027b82 */ /* 0x000ef00000000800 */
[----:B------:R-:W3:Y:S01]  /*0f90*/  LDC R40, c[0x0][0xb24] ;  /* 0x0002c900ff287b82 */ /* 0x000ee20000000800 */
[----:B-1----:R-:W-:-:S07]  /*0fa0*/  I2FP.F32.U32 R90, R15 ;  /* 0x0000000f005a7245 */ /* 0x002fce0000201000 */
[----:B------:R-:W1:Y:S01]  /*0fb0*/  S2UR UR36, SR_CTAID.Z ;  /* 0x00000000002479c3 */ /* 0x000e620000002700 */
[----:B--2---:R-:W-:Y:S01]  /*0fc0*/  ISETP.GE.AND P0, PT, R11, 0x1, PT ;  /* 0x000000010b00780c */ /* 0x004fe20003f06270 */
[----:B----4-:R-:W-:Y:S01]  /*0fd0*/  IMAD.MOV.U32 R14, RZ, RZ, R9 ;  /* 0x000000ffff0e7224 */ /* 0x010fe200078e0009 */
[----:B------:R-:W-:Y:S01]  /*0fe0*/  I2FP.F32.U32 R91, R9 ;  /* 0x00000009005b7245 */ /* 0x000fe20000201000 */
[----:B------:R-:W-:Y:S01]  /*0ff0*/  FMUL R90, R90, UR7 ;  /* 0x000000075a5a7c20 */ /* 0x000fe20008400000 */
[----:B------:R-:W2:Y:S03]  /*1000*/  LDCU UR7, c[0x0][0xb30] ;  /* 0x00016600ff0777ac */ /* 0x000ea60008000800 */
[----:B---3--:R-:W-:Y:S02]  /*1010*/  FMUL R91, R91, UR8 ;  /* 0x000000085b5b7c20 */ /* 0x008fe40008400000 */
[----:B------:R-:W3:Y:S08]  /*1020*/  F2I.U32.TRUNC.NTZ R90, R90 ;  /* 0x0000005a005a7305 */ /* 0x000ef0000020f000 */
[----:B------:R-:W4:Y:S01]  /*1030*/  F2I.U32.TRUNC.NTZ R91, R91 ;  /* 0x0000005b005b7305 */ /* 0x000f22000020f000 */
[----:B--2---:R-:W-:Y:S01]  /*1040*/  UISETP.NE.AND UP3, UPT, UR7, 0x1, UPT ;  /* 0x000000010700788c */ /* 0x004fe2000bf65270 */
[----:B---3--:R-:W-:-:S05]  /*1050*/  IADD3 R90, PT, PT, -R90, RZ, RZ ;  /* 0x000000ff5a5a7210 */ /* 0x008fca0007ffe1ff */
[----:B------:R-:W-:Y:S01]  /*1060*/  IMAD R90, R0, R90, R15 ;  /* 0x0000005a005a7224 */ /* 0x000fe200078e020f */
[----:B------:R-:W-:Y:S01]  /*1070*/  PRMT R0, RZ, 0x7610, R0 ;  /* 0x00007610ff007816 */ /* 0x000fe20000000000 */
[----:B----4-:R-:W-:-:S04]  /*1080*/  IMAD.MOV R91, RZ, RZ, -R91 ;  /* 0x000000ffff5b7224 */ /* 0x010fc800078e0a5b */
[----:B------:R-:W-:Y:S01]  /*1090*/  IMAD R91, R2, R91, R9 ;  /* 0x0000005b025b7224 */ /* 0x000fe200078e0209 */
[----:B-1----:R-:W-:Y:S06]  /*10a0*/  BRA.U UP4, `(.L_x_17) ;  /* 0x0000000104247547 */ /* 0x002fec000b800000 */
[----:B------:R-:W-:Y:S01]  /*10b0*/  ISETP.NE.AND P1, PT, R90, RZ, PT ;  /* 0x000000ff5a00720c */ /* 0x000fe20003f25270 */
[----:B------:R-:W-:Y:S01]  /*10c0*/  IMAD.MOV.U32 R0, RZ, RZ, 0x3 ;  /* 0x00000003ff007424 */ /* 0x000fe200078e00ff */
[C---:B------:R-:W-:Y:S02]  /*10d0*/  LOP3.LUT R2, R91.reuse, 0xfffffffe, RZ, 0xc0, !PT ;  /* 0xfffffffe5b027812 */ /* 0x040fe400078ec0ff */
[----:B------:R-:W-:Y:S02]  /*10e0*/  ISETP.LT.U32.OR P1, PT, R91, 0x2, !P1 ;  /* 0x000000025b00780c */ /* 0x000fe40004f21470 */
[----:B------:R-:W-:Y:S02]  /*10f0*/  SHF.L.U32 R0, R0, R2, RZ ;  /* 0x0000000200007219 */ /* 0x000fe400000006ff */
[----:B------:R-:W-:Y:S02]  /*1100*/  SEL R4, RZ, 0x1, !P1 ;  /* 0x00000001ff047807 */ /* 0x000fe40004800000 */
[----:B------:R-:W-:-:S05]  /*1110*/  SEL R3, RZ, 0x2, !P1 ;  /* 0x00000002ff037807 */ /* 0x000fca0004800000 */
[----:B------:R-:W-:-:S05]  /*1120*/  IMAD.IADD R3, R4, 0x1, R3 ;  /* 0x0000000104037824 */ /* 0x000fca00078e0203 */
[----:B------:R-:W-:Y:S02]  /*1130*/  PRMT R8, R3, 0x7610, R8 ;  /* 0x0000761003087816 */ /* 0x000fe40000000008 */
.L_x_17:
[----:B------:R-:W-:Y:S05]  /*1140*/  @!P0 BRA `(.L_x_18) ;  /* 0x0000000000b88947 */ /* 0x000fea0003800000 */
[----:B------:R-:W1:Y:S01]  /*1150*/  LDC.64 R4, c[0x0][0xb18] ;  /* 0x0002c600ff047b82 */ /* 0x000e620000000a00 */
[----:B------:R-:W-:-:S07]  /*1160*/  ISETP.NE.AND P0, PT, R11, 0x1, PT ;  /* 0x000000010b00780c */ /* 0x000fce0003f05270 */
[----:B------:R-:W2:Y:S08]  /*1170*/  LDC R14, c[0x0][0xb0c] ;  /* 0x0002c300ff0e7b82 */ /* 0x000eb00000000800 */
[----:B------:R-:W3:Y:S08]  /*1180*/  LDC R16, c[0x0][0x370] ;  /* 0x0000dc00ff107b82 */ /* 0x000ef00000000800 */
[----:B------:R-:W4:Y:S01]  /*1190*/  LDC R13, c[0x0][0x374] ;  /* 0x0000dd00ff0d7b82 */ /* 0x000f220000000800 */
[----:B-1----:R-:W-:-:S07]  /*11a0*/  ISETP.NE.AND P1, PT, R4, 0x1, PT ;  /* 0x000000010400780c */ /* 0x002fce0003f25270 */
[----:B------:R-:W3:Y:S01]  /*11b0*/  LDC.64 R6, c[0x0][0xb10] ;  /* 0x0002c400ff067b82 */ /* 0x000ee20000000a00 */
[----:B--2---:R-:W-:-:S07]  /*11c0*/  ISETP.NE.AND P2, PT, R14, 0x1, PT ;  /* 0x000000010e00780c */ /* 0x004fce0003f45270 */
[----:B------:R-:W1:Y:S08]  /*11d0*/  LDC R12, c[0x0][0xb20] ;  /* 0x0002c800ff0c7b82 */ /* 0x000e700000000800 */
[----:B------:R-:W2:Y:S01]  /*11e0*/  LDC.64 R2, c[0x0][0xb28] ;  /* 0x0002ca00ff027b82 */ /* 0x000ea20000000a00 */
[----:B----4-:R-:W-:-:S04]  /*11f0*/  IMAD.HI.U32 R17, R13, R5, RZ ;  /* 0x000000050d117227 */ /* 0x010fc800078e00ff */
[----:B------:R-:W-:-:S04]  /*1200*/  IMAD.HI.U32 R5, R15, R5, RZ ;  /* 0x000000050f057227 */ /* 0x000fc800078e00ff */
[----:B---3--:R-:W-:-:S05]  /*1210*/  IMAD.HI.U32 R18, R16, R6, RZ ;  /* 0x0000000610127227 */ /* 0x008fca00078e00ff */
[-C--:B------:R-:W-:Y:S01]  /*1220*/  @P2 SHF.R.U32.HI R16, RZ, R7.reuse, R18 ;  /* 0x00000007ff102219 */ /* 0x080fe20000011612 */
[----:B------:R-:W-:Y:S01]  /*1230*/  IMAD.HI.U32 R18, R9, R6, RZ ;  /* 0x0000000609127227 */ /* 0x000fe200078e00ff */
[-C--:B-1----:R-:W-:Y:S02]  /*1240*/  @P1 SHF.R.U32.HI R13, RZ, R12.reuse, R17 ;  /* 0x0000000cff0d1219 */ /* 0x082fe40000011611 */
[----:B------:R-:W-:Y:S02]  /*1250*/  SHF.R.U32.HI R5, RZ, R12, R5 ;  /* 0x0000000cff057219 */ /* 0x000fe40000011605 */
[----:B------:R-:W-:Y:S02]  /*1260*/  SHF.R.U32.HI R18, RZ, R7, R18 ;  /* 0x00000007ff127219 */ /* 0x000fe40000011612 */
[----:B------:R-:W-:Y:S01]  /*1270*/  SEL R5, R15, R5, !P1 ;  /* 0x000000050f057207 */ /* 0x000fe20004800000 */
[----:B--2---:R-:W-:Y:S01]  /*1280*/  IMAD.HI.U32 R17, R13, R2, RZ ;  /* 0x000000020d117227 */ /* 0x004fe200078e00ff */
[----:B------:R-:W-:-:S03]  /*1290*/  SEL R18, R9, R18, !P2 ;  /* 0x0000001209127207 */ /* 0x000fc60005000000 */
[----:B------:R-:W-:Y:S01]  /*12a0*/  IMAD.HI.U32 R6, R16, R2, RZ ;  /* 0x0000000210067227 */ /* 0x000fe200078e00ff */
[----:B------:R-:W-:-:S04]  /*12b0*/  @P0 SHF.R.U32.HI R13, RZ, R3, R17 ;  /* 0x00000003ff0d0219 */ /* 0x000fc80000011611 */
[----:B------:R-:W-:Y:S01]  /*12c0*/  @P0 SHF.R.U32.HI R16, RZ, R3, R6 ;  /* 0x00000003ff100219 */ /* 0x000fe20000011606 */
[----:B------:R-:W-:-:S04]  /*12d0*/  IMAD R13, R13, R11, RZ ;  /* 0x0000000b0d0d7224 */ /* 0x000fc800078e02ff */
[----:B------:R-:W-:Y:S01]  /*12e0*/  IMAD R6, R16, R11, RZ ;  /* 0x0000000b10067224 */ /* 0x000fe200078e02ff */
[----:B------:R-:W-:-:S04]  /*12f0*/  ISETP.GE.AND P1, PT, R5, R13, PT ;  /* 0x0000000d0500720c */ /* 0x000fc80003f26270 */
[----:B------:R-:W-:Y:S01]  /*1300*/  ISETP.GE.OR P1, PT, R18, R6, P1 ;  /* 0x000000061200720c */ /* 0x000fe20000f26670 */
[----:B------:R-:W-:-:S05]  /*1310*/  IMAD.HI.U32 R6, R5, R2, RZ ;  /* 0x0000000205067227 */ /* 0x000fca00078e00ff */
[----:B------:R-:W-:-:S04]  /*1320*/  SHF.R.U32.HI R6, RZ, R3, R6 ;  /* 0x00000003ff067219 */ /* 0x000fc80000011606 */
[----:B------:R-:W-:-:S03]  /*1330*/  SEL R6, R5, R6, !P0 ;  /* 0x0000000605067207 */ /* 0x000fc60004000000 */
[----:B------:R-:W-:Y:S01]  /*1340*/  @!P1 IMAD.HI.U32 R7, R18, R2, RZ ;  /* 0x0000000212079227 */ /* 0x000fe200078e00ff */
[----:B------:R-:W-:-:S04]  /*1350*/  IADD3 R2, PT, PT, -R6, RZ, RZ ;  /* 0x000000ff06027210 */ /* 0x000fc80007ffe1ff */
[----:B------:R-:W-:Y:S01]  /*1360*/  @!P1 SHF.R.U32.HI R3, RZ, R3, R7 ;  /* 0x00000003ff039219 */ /* 0x000fe20000011607 */
[----:B------:R-:W-:Y:S01]  /*1370*/  IMAD R2, R11, R2, R5 ;  /* 0x000000020b027224 */ /* 0x000fe200078e0205 */
[----:B------:R-:W-:Y:S02]  /*1380*/  IADD3 R7, PT, PT, -R5, RZ, RZ ;  /* 0x000000ff05077210 */ /* 0x000fe40007ffe1ff */
[----:B------:R-:W-:-:S03]  /*1390*/  @!P1 SEL R3, R18, R3, !P0 ;  /* 0x0000000312039207 */ /* 0x000fc60004000000 */
[----:B------:R-:W-:Y:S02]  /*13a0*/  IMAD R7, R4, R7, R15 ;  /* 0x0000000704077224 */ /* 0x000fe400078e020f */
[--C-:B------:R-:W-:Y:S02]  /*13b0*/  @!P1 IMAD.IADD R6, R6, 0x1, -R3.reuse ;  /* 0x0000000106069824 */ /* 0x100fe400078e0a03 */
[----:B------:R-:W-:Y:S01]  /*13c0*/  @!P1 IMAD R3, R2, R16, R3 ;  /* 0x0000001002039224 */ /* 0x000fe200078e0203 */
[----:B------:R-:W-:Y:S01]  /*13d0*/  IADD3 R2, PT, PT, -R18, RZ, RZ ;  /* 0x000000ff12027210 */ /* 0x000fe20007ffe1ff */
[----:B------:R-:W-:Y:S02]  /*13e0*/  @!P1 IMAD R5, R6, R11, R18 ;  /* 0x0000000b06059224 */ /* 0x000fe400078e0212 */
[----:B------:R-:W-:Y:S02]  /*13f0*/  @!P1 IMAD.MOV.U32 R18, RZ, RZ, R3 ;  /* 0x000000ffff129224 */ /* 0x000fe400078e0003 */
[----:B------:R-:W-:-:S02]  /*1400*/  IMAD R2, R14, R2, R9 ;  /* 0x000000020e027224 */ /* 0x000fc400078e0209 */
[----:B------:R-:W-:Y:S02]  /*1410*/  IMAD R15, R5, R4, R7 ;  /* 0x00000004050f7224 */ /* 0x000fe400078e0207 */
[----:B------:R-:W-:Y:S02]  /*1420*/  IMAD R14, R18, R14, R2 ;  /* 0x0000000e120e7224 */ /* 0x000fe400078e0202 */
.L_x_18:
[----:B------:R-:W-:Y:S05]  /*1430*/  BRA.U UP3, `(.L_x_19) ;  /* 0x0000000103407547 */ /* 0x000fea000b800000 */
[----:B------:R-:W1:Y:S08]  /*1440*/  LDC.64 R4, c[0x0][0xb10] ;  /* 0x0002c400ff047b82 */ /* 0x000e700000000a00 */
[----:B------:R-:W2:Y:S08]  /*1450*/  LDC.64 R2, c[0x0][0xb18] ;  /* 0x0002c600ff027b82 */ /* 0x000eb00000000a00 */
[----:B------:R-:W3:Y:S08]  /*1460*/  LDC R6, c[0x0][0xb20] ;  /* 0x0002c800ff067b82 */ /* 0x000ef00000000800 */
[----:B------:R-:W4:Y:S01]  /*1470*/  LDC R7, c[0x0][0xb0c] ;  /* 0x0002c300ff077b82 */ /* 0x000f220000000800 */
[----:B-1----:R-:W-:-:S05]  /*1480*/  IMAD.HI.U32 R4, R14, R4, RZ ;  /* 0x000000040e047227 */ /* 0x002fca00078e00ff */
[----:B------:R-:W-:Y:S01]  /*1490*/  SHF.R.U32.HI R4, RZ, R5, R4 ;  /* 0x00000005ff047219 */ /* 0x000fe20000011604 */
[----:B--2---:R-:W-:Y:S01]  /*14a0*/  IMAD.HI.U32 R3, R15, R3, RZ ;  /* 0x000000030f037227 */ /* 0x004fe200078e00ff */
[----:B------:R-:W-:-:S04]  /*14b0*/  ISETP.NE.AND P0, PT, R2, 0x1, PT ;  /* 0x000000010200780c */ /* 0x000fc80003f05270 */
[----:B---3--:R-:W-:-:S04]  /*14c0*/  SHF.R.U32.HI R3, RZ, R6, R3 ;  /* 0x00000006ff037219 */ /* 0x008fc80000011603 */
[----:B------:R-:W-:Y:S02]  /*14d0*/  SEL R3, R15, R3, !P0 ;  /* 0x000000030f037207 */ /* 0x000fe40004000000 */
[----:B----4-:R-:W-:-:S04]  /*14e0*/  ISETP.NE.AND P1, PT, R7, 0x1, PT ;  /* 0x000000010700780c */ /* 0x010fc80003f25270 */
[----:B------:R-:W-:-:S05]  /*14f0*/  SEL R5, R14, R4, !P1 ;  /* 0x000000040e057207 */ /* 0x000fca0004800000 */
[----:B------:R-:W-:Y:S02]  /*1500*/  IMAD.IADD R4, R3, 0x1, -R5 ;  /* 0x0000000103047824 */ /* 0x000fe400078e0a05 */
[----:B------:R-:W-:Y:S02]  /*1510*/  IMAD.IADD R3, R5, 0x1, -R3 ;  /* 0x0000000105037824 */ /* 0x000fe400078e0a03 */
[----:B------:R-:W-:Y:S02]  /*1520*/  IMAD R14, R4, R7, R14 ;  /* 0x00000007040e7224 */ /* 0x000fe400078e020e */
[----:B------:R-:W-:Y:S02]  /*1530*/  IMAD R15, R3, R2, R15 ;  /* 0x00000002030f7224 */ /* 0x000fe400078e020f */
.L_x_19:
[----:B------:R-:W-:Y:S05]  /*1540*/  BRA.U !UP1, `(.L_x_20) ;  /* 0x00000001090c7547 */ /* 0x000fea000b800000 */
[----:B------:R-:W-:Y:S01]  /*1550*/  UCGABAR_WAIT ;  /* 0x0000000000007dc7 */ /* 0x000fe20008000000 */
[----:B------:R-:W-:Y:S01]  /*1560*/  CCTL.IVALL ;  /* 0x00000000ff00798f */ /* 0x000fe20002000000 */
[----:B------:R-:W-:Y:S05]  /*1570*/  BRA `(.L_x_21) ;  /* 0x0000000000047947 */ /* 0x000fea0003800000 */
.L_x_20:
[----:B------:R-:W-:Y:S06]  /*1580*/  BAR.SYNC.DEFER_BLOCKING 0x0 ;  /* 0x0000000000007b1d */ /* 0x000fec0000010000 */
.L_x_21:
[----:B------:R-:W-:Y:S05]  /*1590*/  BRA.U UP2, `(.L_x_22) ;  /* 0x0000001102d87547 */ /* 0x000fea000b800000 */
[----:B------:R-:W1:Y:S01]  /*15a0*/  LDCU UR4, c[0x0][0x38c] ;  /* 0x00007180ff0477ac */ /* 0x000e620008000800 */
[----:B------:R-:W2:Y:S01]  /*15b0*/  LDC R8, c[0x0][0x370] ;  /* 0x0000dc00ff087b82 */ /* 0x000ea20000000800 */
[C---:B------:R-:W-:Y:S01]  /*15c0*/  IMAD.SHL.U32 R19, R9.reuse, 0x40, RZ ;  /* 0x0000004009137824 */ /* 0x040fe200078e00ff */
[----:B------:R-:W-:Y:S01]  /*15d0*/  PLOP3.LUT P1, PT, PT, PT, UP5, 0x80, 0x8 ;  /* 0x000000000008781c */ /* 0x000fe20003f2f058 */
[----:B------:R-:W-:Y:S01]  /*15e0*/  UISETP.NE.AND UP1, UPT, UR10, URZ, UPT ;  /* 0x000000ff0a00728c */ /* 0x000fe2000bf25270 */
[----:B------:R-:W-:Y:S01]  /*15f0*/  ISETP.NE.AND P4, PT, R10, RZ, P5 ;  /* 0x000000ff0a00720c */ /* 0x000fe20002f85270 */
[----:B------:R-:W-:Y:S01]  /*1600*/  IMAD.SHL.U32 R18, R9, 0x80, RZ ;  /* 0x0000008009127824 */ /* 0x000fe200078e00ff */
[----:B------:R-:W-:Y:S01]  /*1610*/  PLOP3.LUT P1, PT, P1, PT, PT, 0x8, 0x80 ;  /* 0x000000000080781c */ /* 0x000fe20000f2e170 */
[----:B------:R-:W-:Y:S01]  /*1620*/  IMAD.MOV.U32 R17, RZ, RZ, 0x1 ;  /* 0x00000001ff117424 */ /* 0x000fe200078e00ff */
[----:B------:R-:W3:Y:S01]  /*1630*/  LDC R0, c[0x0][0x374] ;  /* 0x0000dd00ff007b82 */ /* 0x000ee20000000800 */
[----:B------:R-:W-:Y:S01]  /*1640*/  IMAD.MOV.U32 R16, RZ, RZ, RZ ;  /* 0x000000ffff107224 */ /* 0x000fe200078e00ff */
[----:B------:R-:W-:Y:S01]  /*1650*/  CS2R R12, SRZ ;  /* 0x00000000000c7805 */ /* 0x000fe2000001ff00 */
[----:B------:R-:W-:Y:S01]  /*1660*/  IMAD.MOV.U32 R11, RZ, RZ, 0x1 ;  /* 0x00000001ff0b7424 */ /* 0x000fe200078e00ff */
[----:B------:R-:W-:Y:S01]  /*1670*/  LOP3.LUT R19, R19, 0x40, RZ, 0xc0, !PT ;  /* 0x0000004013137812 */ /* 0x000fe200078ec0ff */
[----:B------:R-:W4:Y:S01]  /*1680*/  LDCU.64 UR14, c[0x0][0x348] ;  /* 0x00006900ff0e77ac */ /* 0x000f220008000a00 */
[----:B-1----:R-:W-:-:S02]  /*1690*/  UIADD3 UR5, UPT, UPT, UR4, 0x3f, URZ ;  /* 0x0000003f04057890 */ /* 0x002fc4000fffe0ff */
[----:B------:R-:W-:Y:S02]  /*16a0*/  USEL UR22, UR6, 0x2, UP1 ;  /* 0x0000000206167887 */ /* 0x000fe40008800000 */
[----:B------:R-:W-:Y:S01]  /*16b0*/  USHF.R.S32.HI UR7, URZ, 0x1f, UR5 ;  /* 0x0000001fff077899 */ /* 0x000fe20008011405 */
[----:B------:R-:W-:-:S03]  /*16c0*/  UMOV UR23, URZ ;  /* 0x000000ff00177c82 */ /* 0x000fc60008000000 */
[----:B------:R-:W-:Y:S02]  /*16d0*/  ULEA.HI UR7, UR7, UR5, URZ, 0x6 ;  /* 0x0000000507077291 */ /* 0x000fe4000f8f30ff */
[----:B------:R-:W-:Y:S02]  /*16e0*/  UIADD3 UR5, UPT, UPT, UR4, -0x1, URZ ;  /* 0xffffffff04057890 */ /* 0x000fe4000fffe0ff */
[----:B------:R-:W-:Y:S02]  /*16f0*/  USHF.R.S32.HI UR7, URZ, 0x6, UR7 ;  /* 0x00000006ff077899 */ /* 0x000fe40008011407 */
[----:B------:R-:W-:Y:S02]  /*1700*/  UISETP.GE.U32.AND UP2, UPT, UR5, -0x7f, UPT ;  /* 0xffffff810500788c */ /* 0x000fe4000bf46070 */
[----:B------:R-:W-:Y:S02]  /*1710*/  UISETP.LT.U32.AND UP0, UPT, UR7, 0x5, UPT ;  /* 0x000000050700788c */ /* 0x000fe4000bf01070 */
[----:B------:R-:W-:-:S02]  /*1720*/  UIADD3 UR4, UPT, UPT, UR4, 0x7e, URZ ;  /* 0x0000007e04047890 */ /* 0x000fc4000fffe0ff */
[----:B------:R-:W-:-:S04]  /*1730*/  USEL UR5, UR7, 0x5, UP0 ;  /* 0x0000000507057887 */ /* 0x000fc80008000000 */
[----:B------:R-:W-:Y:S02]  /*1740*/  UIADD3 UR21, UPT, UPT, UR5, -0x1, URZ ;  /* 0xffffffff05157890 */ /* 0x000fe4000fffe0ff */
[----:B------:R-:W-:Y:S02]  /*1750*/  @UP2 UIADD3 UR21, UPT, UPT, UR5, URZ, URZ ;  /* 0x000000ff05152290 */ /* 0x000fe4000fffe0ff */
[----:B------:R-:W-:Y:S02]  /*1760*/  UIADD3 UR24, UPT, UPT, UR7, -UR5, URZ ;  /* 0x8000000507187290 */ /* 0x000fe4000fffe0ff */
[----:B------:R-:W-:Y:S02]  /*1770*/  UIADD3 UR13, UPT, UPT, UR21, 0x1, URZ ;  /* 0x00000001150d7890 */ /* 0x000fe4000fffe0ff */
[----:B--2-4-:R-:W-:-:S12]  /*1780*/  UIADD3 UR21, UPT, UPT, -UR21, URZ, URZ ;  /* 0x000000ff15157290 */ /* 0x014fd8000fffe1ff */
.L_x_42:
[----:B------:R-:W-:Y:S01]  /*1790*/  UISETP.NE.AND UP0, UPT, UR37, URZ, UPT ;  /* 0x000000ff2500728c */ /* 0x000fe2000bf05270 */
[----:B------:R-:W1:Y:S08]  /*17a0*/  S2UR UR37, SR_CgaCtaId ;  /* 0x00000000002579c3 */ /* 0x000e700000008800 */
[----:B------:R-:W-:Y:S05]  /*17b0*/  BRA.U UP0, `(.L_x_23) ;  /* 0x0000000100347547 */ /* 0x000fea000b800000 */
[----:B------:R-:W2:Y:S01]  /*17c0*/  S2R R2, SR_CgaCtaId ;  /* 0x0000000000027919 */ /* 0x000ea20000008800 */
[----:B------:R-:W-:-:S04]  /*17d0*/  MOV R3, 0x400 ;  /* 0x0000040000037802 */ /* 0x000fc80000000f00 */
[----:B--2---:R-:W-:Y:S02]  /*17e0*/  LEA R2, R2, R3, 0x18 ;  /* 0x0000000302027211 */ /* 0x004fe400078ec0ff */
[----:B------:R-:W-:-:S03]  /*17f0*/  SHF.L.U32 R3, R11, 0x1f, RZ ;  /* 0x0000001f0b037819 */ /* 0x000fc600000006ff */
[----:B------:R-:W-:-:S04]  /*1800*/  IMAD R2, R12, 0x8, R2 ;  /* 0x000000080c027824 */ /* 0x000fc800078e0202 */
[----:B------:R-:W2:Y:S02]  /*1810*/  SYNCS.PHASECHK.TRANS64.TRYWAIT P0, [R2+URZ+0x110], R3 ;  /* 0x00011003020075a7 */ /* 0x000ea400080011ff */
[----:B--2---:R-:W-:Y:S05]  /*1820*/  @!P0 BRA `(.L_x_24) ;  /* 0x0000007c00388947 */ /* 0x004fea0003800000 */
.L_x_150:
[----:B------:R-:W-:Y:S01]  /*1830*/  VIADD R12, R12, 0x1 ;  /* 0x000000010c0c7836 */ /* 0x000fe20000000000 */
[----:B------:R2:W-:Y:S04]  /*1840*/  SYNCS.ARRIVE.TRANS64.A1T0 RZ, [R2+URZ+0x100], RZ ;  /* 0x000100ff02ff79a7 */ /* 0x0005e800081000ff */
[----:B------:R-:W-:-:S04]  /*1850*/  ISETP.NE.AND P0, PT, R12, 0x2, PT ;  /* 0x000000020c00780c */ /* 0x000fc80003f05270 */
[----:B------:R-:W-:Y:S02]  /*1860*/  SEL R12, R12, RZ, P0 ;  /* 0x000000ff0c0c7207 */ /* 0x000fe40000000000 */
[----:B--2---:R-:W-:-:S04]  /*1870*/  SEL R2, RZ, 0x1, P0 ;  /* 0x00000001ff027807 */ /* 0x004fc80000000000 */
[----:B------:R-:W-:-:S07]  /*1880*/  LOP3.LUT R11, R11, R2, RZ, 0x3c, !PT ;  /* 0x000000020b0b7212 */ /* 0x000fce00078e3cff */
.L_x_23:
[----:B------:R-:W-:Y:S01]  /*1890*/  UMOV UR6, 0x400 ;  /* 0x0000040000067882 */ /* 0x000fe20000000000 */
[----:B------:R-:W-:Y:S01]  /*18a0*/  SHF.L.U32 R2, R17, 0x1f, RZ ;  /* 0x0000001f11027819 */ /* 0x000fe200000006ff */
[----:B-1----:R-:W-:Y:S01]  /*18b0*/  ULEA UR6, UR37, UR6, 0x18 ;  /* 0x0000000625067291 */ /* 0x002fe2000f8ec0ff */
[----:B------:R-:W-:Y:S01]  /*18c0*/  R2UR UR35, R18 ;  /* 0x00000000122372ca */ /* 0x000fe200000e0000 */
[----:B------:R-:W-:Y:S01]  /*18d0*/  UISETP.GE.U32.AND UP0, UPT, UR4, 0x7f, UPT ;  /* 0x0000007f0400788c */ /* 0x000fe2000bf06070 */
[----:B------:R-:W-:Y:S01]  /*18e0*/  R2UR UR11, R19 ;  /* 0x00000000130b72ca */ /* 0x000fe200000e0000 */
[----:B------:R-:W-:Y:S01]  /*18f0*/  ULEA UR8, UR23, UR6, 0x3 ;  /* 0x0000000617087291 */ /* 0x000fe2000f8e18ff */
[----:B------:R-:W-:-:S08]  /*1900*/  UMOV UR25, URZ ;  /* 0x000000ff00197c82 */ /* 0x000fd00008000000 */
[----:B------:R1:W2:Y:S01]  /*1910*/  SYNCS.PHASECHK.TRANS64.TRYWAIT P0, [UR8+0x28], R2 ;  /* 0x00002802ff0075a7 */ /* 0x0002a20008001108 */
[----:B------:R-:W-:-:S13]  /*1920*/  R2UR UR8, R15 ;  /* 0x000000000f0872ca */ /* 0x000fda00000e0000 */
[----:B------:R-:W-:Y:S01]  /*1930*/  ULEA UR11, UR8, UR11, 0x7 ;  /* 0x0000000b080b7291 */ /* 0x000fe2000f8e38ff */
[----:B-1----:R-:W-:-:S05]  /*1940*/  LEA.HI R2, R14, R14, RZ, 0x1 ;  /* 0x0000000e0e027211 */ /* 0x002fca00078f08ff */
[----:B------:R-:W-:-:S05]  /*1950*/  IMAD.SHL.U32 R2, R2, 0x80, RZ ;  /* 0x0000008002027824 */ /* 0x000fca00078e00ff */
[----:B------:R-:W-:-:S04]  /*1960*/  LOP3.LUT R2, R2, 0xffffff00, RZ, 0xc0, !PT ;  /* 0xffffff0002027812 */ /* 0x000fc800078ec0ff */
[----:B------:R-:W-:-:S13]  /*1970*/  R2UR UR9, R2 ;  /* 0x00000000020972ca */ /* 0x000fda00000e0000 */
[----:B------:R-:W-:Y:S01]  /*1980*/  ULOP3.LUT UR35, UR9, 0x80, UR35, 0xf8, !UPT ;  /* 0x0000008009237892 */ /* 0x000fe2000f8ef823 */
[----:B------:R-:W-:Y:S11]  /*1990*/  BRA.U !UP0, `(.L_x_25) ;  /* 0x0000000108c07547 */ /* 0x000ff6000b800000 */
[----:B------:R-:W-:Y:S01]  /*19a0*/  UMOV UR16, UR21 ;  /* 0x0000001500107c82 */ /* 0x000fe20008000000 */
[----:B------:R-:W-:Y:S01]  /*19b0*/  UMOV UR17, UR23 ;  /* 0x0000001700117c82 */ /* 0x000fe20008000000 */
[----:B------:R-:W-:-:S05]  /*19c0*/  UMOV UR34, URZ ;  /* 0x000000ff00227c82 */ /* 0x000fca0008000000 */
.L_x_31:
[----:B------:R-:W-:Y:S01]  /*19d0*/  ULEA UR33, UR17, UR6, 0x3 ;  /* 0x0000000611217291 */ /* 0x000fe2000f8e18ff */
[----:B------:R-:W-:Y:S01]  /*19e0*/  @P5 MOV R3, 0xc000 ;  /* 0x0000c00000035802 */ /* 0x000fe20000000f00 */
[----:B-12-4-:R-:W-:Y:S10]  /*19f0*/  @P0 BRA `(.L_x_26) ;  /* 0x00000000000c0947 */ /* 0x016ff40003800000 */
[----:B------:R-:W-:-:S04]  /*1a00*/  SHF.L.U32 R4, R17, 0x1f, RZ ;  /* 0x0000001f11047819 */ /* 0x000fc800000006ff */
[----:B------:R-:W1:Y:S02]  /*1a10*/  SYNCS.PHASECHK.TRANS64.TRYWAIT P0, [UR33+0x28], R4 ;  /* 0x00002804ff0075a7 */ /* 0x000e640008001121 */
[----:B-1----:R-:W-:Y:S05]  /*1a20*/  @!P0 BRA `(.L_x_27) ;  /* 0x0000007800cc8947 */ /* 0x002fea0003800000 */
.L_x_26:
[----:B------:R2:W-:Y:S01]  /*1a30*/  @P5 SYNCS.ARRIVE.TRANS64 RZ, [UR33], R3 ;  /* 0x00000003ffff59a7 */ /* 0x0005e20008000021 */
[----:B------:R-:W-:Y:S02]  /*1a40*/  ULOP3.LUT UR8, UR22, 0x2, URZ, 0xfc, !UPT ;  /* 0x0000000216087892 */ /* 0x000fe4000f8efcff */
[----:B------:R-:W-:Y:S02]  /*1a50*/  UIADD3 UR16, UPT, UPT, UR16, 0x1, URZ ;  /* 0x0000000110107890 */ /* 0x000fe4000fffe0ff */
[----:B------:R-:W-:Y:S02]  /*1a60*/  UISETP.NE.AND UP0, UPT, UR8, 0x2, UPT ;  /* 0x000000020800788c */ /* 0x000fe4000bf05270 */
[----:B------:R-:W-:-:S07]  /*1a70*/  UISETP.NE.AND UP2, UPT, UR16, 0x1, UPT ;  /* 0x000000011000788c */ /* 0x000fce000bf45270 */
[----:B------:R-:W-:Y:S05]  /*1a80*/  BRA.U UP0, `(.L_x_28) ;  /* 0x0000000100047547 */ /* 0x000fea000b800000 */
[----:B------:R-:W-:Y:S05]  /*1a90*/  BPT.TRAP 0x1 ;  /* 0x000000040000795c */ /* 0x000fea0000300000 */
.L_x_28:
[----:B------:R-:W-:Y:S04]  /*1aa0*/  BSSY.RECONVERGENT B0, `(.L_x_29) ;  /* 0x0000003000007945 */ /* 0x000fe80003800200 */
[----:B------:R-:W-:Y:S05]  /*1ab0*/  @!P4 BRA `(.L_x_30) ;  /* 0x000000000004c947 */ /* 0x000fea0003800000 */
[----:B------:R-:W-:Y:S05]  /*1ac0*/  BPT.TRAP 0x1 ;  /* 0x000000040000795c */ /* 0x000fea0000300000 */
.L_x_30:
[----:B------:R-:W-:Y:S05]  /*1ad0*/  BSYNC.RECONVERGENT B0 ;  /* 0x0000000000007941 */ /* 0x000fea0003800200 */
.L_x_29:
[----:B------:R-:W-:Y:S02]  /*1ae0*/  UIADD3 UR23, UPT, UPT, UR17, 0x1, URZ ;  /* 0x0000000111177890 */ /* 0x000fe4000fffe0ff */
[----:B------:R-:W-:Y:S02]  /*1af0*/  ULEA UR32, UR17, UR6, 0xe ;  /* 0x0000000611207291 */ /* 0x000fe4000f8e70ff */
[----:B------:R-:W-:Y:S02]  /*1b00*/  UISETP.NE.AND UP0, UPT, UR23, 0x5, UPT ;  /* 0x000000051700788c */ /* 0x000fe4000bf05270 */
[----:B------:R-:W-:Y:S02]  /*1b10*/  UIADD3 UR28, UP1, UPT, UR14, 0x80, URZ ;  /* 0x000000800e1c7890 */ /* 0x000fe4000ff3e0ff */
[----:B------:R-:W-:Y:S02]  /*1b20*/  USEL UR9, URZ, 0x1, UP0 ;  /* 0x00000001ff097887 */ /* 0x000fe40008000000 */
[----:B------:R-:W-:-:S02]  /*1b30*/  USEL UR23, UR23, URZ, UP0 ;  /* 0x000000ff17177287 */ /* 0x000fc40008000000 */
[----:B------:R-:W-:Y:S02]  /*1b40*/  UIADD3 UR26, UP0, UPT, UR14, 0x180, URZ ;  /* 0x000001800e1a7890 */ /* 0x000fe4000ff1e0ff */
[----:B------:R-:W-:Y:S01]  /*1b50*/  ULEA UR8, UR23, UR6, 0x3 ;  /* 0x0000000617087291 */ /* 0x000fe2000f8e18ff */
[----:B------:R-:W-:Y:S01]  /*1b60*/  LOP3.LUT R17, R17, UR9, RZ, 0x3c, !PT ;  /* 0x0000000911117c12 */ /* 0x000fe2000f8e3cff */
[----:B------:R-:W-:Y:S02]  /*1b70*/  ULOP3.LUT UR33, UR33, 0xfefffff8, URZ, 0xc0, !UPT ;  /* 0xfefffff821217892 */ /* 0x000fe4000f8ec0ff */
[----:B------:R-:W-:Y:S01]  /*1b80*/  UIADD3.X UR29, UPT, UPT, URZ, UR15, URZ, UP1, !UPT ;  /* 0x0000000fff1d7290 */ /* 0x000fe20008ffe4ff */
[----:B-1----:R-:W-:Y:S01]  /*1b90*/  SHF.L.U32 R2, R17, 0x1f, RZ ;  /* 0x0000001f11027819 */ /* 0x002fe200000006ff */
[----:B------:R-:W-:Y:S02]  /*1ba0*/  UIADD3 UR32, UPT, UPT, UR32, 0x8400, URZ ;  /* 0x0000840020207890 */ /* 0x000fe4000fffe0ff */
[----:B------:R-:W-:Y:S01]  /*1bb0*/  UIADD3.X UR27, UPT, UPT, URZ, UR15, URZ, UP0, !UPT ;  /* 0x0000000fff1b7290 */ /* 0x000fe200087fe4ff */
[----:B------:R1:W4:Y:S01]  /*1bc0*/  SYNCS.PHASECHK.TRANS64.TRYWAIT P0, [UR8+0x28], R2 ;  /* 0x00002802ff0075a7 */ /* 0x0003220008001108 */
[----:B------:R-:W-:Y:S01]  /*1bd0*/  ULEA UR8, UR17, UR6, 0xd ;  /* 0x0000000611087291 */ /* 0x000fe2000f8e68ff */
[----:B------:R-:W-:Y:S01]  /*1be0*/  UMOV UR18, 0x0 ;  /* 0x0000000000127882 */ /* 0x000fe20000000000 */
[----:B------:R-:W-:-:S02]  /*1bf0*/  UMOV UR19, 0x10000000 ;  /* 0x1000000000137882 */ /* 0x000fc40000000000 */
[----:B------:R-:W-:Y:S01]  /*1c00*/  UIADD3 UR8, UPT, UPT, UR8, 0x1c400, URZ ;  /* 0x0001c40008087890 */ /* 0x000fe2000fffe0ff */
[----:B------:R2:W-:Y:S01]  /*1c10*/  UTMALDG.3D.2CTA [UR32], [UR28], desc[UR18] ;  /* 0x000012201c0075b4 */ /* 0x0005e20008211000 */
[----:B------:R-:W-:Y:S01]  /*1c20*/  UMOV UR10, UR34 ;  /* 0x00000022000a7c82 */ /* 0x000fe20008000000 */
[----:B------:R-:W-:Y:S01]  /*1c30*/  UMOV UR12, UR36 ;  /* 0x00000024000c7c82 */ /* 0x000fe20008000000 */
[----:B------:R-:W-:Y:S01]  /*1c40*/  UMOV UR9, UR33 ;  /* 0x0000002100097c82 */ /* 0x000fe20008000000 */
[----:B------:R-:W-:Y:S01]  /*1c50*/  UMOV UR25, UR13 ;  /* 0x0000000d00197c82 */ /* 0x000fe20008000000 */
[----:B------:R-:W-:-:S03]  /*1c60*/  UMOV UR17, UR23 ;  /* 0x0000001700117c82 */ /* 0x000fc60008000000 */
[----:B------:R1:W-:Y:S01]  /*1c70*/  UTMALDG.3D.2CTA [UR8], [UR26], desc[UR18] ;  /* 0x000012081a0075b4 */ /* 0x0003e20008211000 */
[----:B--2---:R-:W-:Y:S01]  /*1c80*/  UIADD3 UR34, UPT, UPT, UR34, 0x40, URZ ;  /* 0x0000004022227890 */ /* 0x004fe2000fffe0ff */
[----:B------:R-:W-:Y:S11]  /*1c90*/  BRA.U UP2, `(.L_x_31) ;  /* 0xfffffffd024c7547 */ /* 0x000ff6000b83ffff */
.L_x_25:
[----:B-1----:R-:W-:Y:S01]  /*1ca0*/  ULEA UR8, UR23, UR6, 0x3 ;  /* 0x0000000617087291 */ /* 0x002fe2000f8e18ff */
[----:B------:R-:W-:Y:S01]  /*1cb0*/  SHF.L.U32 R2, R17, 0x1f, RZ ;  /* 0x0000001f11027819 */ /* 0x000fe200000006ff */
[----:B------:R-:W-:Y:S01]  /*1cc0*/  @!P1 SYNCS.ARRIVE.TRANS64.A1T0 RZ, [UR6+0x98], RZ ;  /* 0x000098ffffff99a7 */ /* 0x000fe20008100006 */
[----:B------:R-:W-:-:S06]  /*1cd0*/  UISETP.GT.AND UP0, UPT, UR7, UR5, UPT ;  /* 0x000000050700728c */ /* 0x000fcc000bf04270 */
[----:B--2-4-:R1:W2:Y:S03]  /*1ce0*/  SYNCS.PHASECHK.TRANS64.TRYWAIT P0, [UR8+0x28], R2 ;  /* 0x00002802ff0075a7 */ /* 0x0142a60008001108 */
[----:B------:R-:W-:Y:S05]  /*1cf0*/  BRA.U !UP0, `(.L_x_32) ;  /* 0x0000000108c07547 */ /* 0x000fea000b800000 */
[----:B------:R-:W-:Y:S01]  /*1d00*/  UIADD3 UR26, UPT, UPT, UR24, UR25, URZ ;  /* 0x00000019181a7290 */ /* 0x000fe2000fffe0ff */
[----:B------:R-:W-:-:S11]  /*1d10*/  UMOV UR27, UR23 ;  /* 0x00000017001b7c82 */ /* 0x000fd60008000000 */
.L_x_38:
[----:B------:R-:W-:Y:S01]  /*1d20*/  ULEA UR17, UR27, UR6, 0x3 ;  /* 0x000000061b117291 */ /* 0x000fe2000f8e18ff */
[----:B--2---:R-:W-:Y:S01]  /*1d30*/  @P5 MOV R3, 0xc000 ;  /* 0x0000c00000035802 */ /* 0x004fe20000000f00 */
[----:B-12---:R-:W-:Y:S10]  /*1d40*/  @P0 BRA `(.L_x_33) ;  /* 0x00000000000c0947 */ /* 0x006ff40003800000 */
[----:B------:R-:W-:-:S04]  /*1d50*/  SHF.L.U32 R4, R17, 0x1f, RZ ;  /* 0x0000001f11047819 */ /* 0x000fc800000006ff */
[----:B------:R-:W2:Y:S02]  /*1d60*/  SYNCS.PHASECHK.TRANS64.TRYWAIT P0, [UR17+0x28], R4 ;  /* 0x00002804ff0075a7 */ /* 0x000ea40008001111 */
[----:B--2---:R-:W-:Y:S05]  /*1d70*/  @!P0 BRA `(.L_x_34) ;  /* 0x0000007800108947 */ /* 0x004fea0003800000 */
.L_x_33:
[----:B------:R2:W-:Y:S01]  /*1d80*/  @P5 SYNCS.ARRIVE.TRANS64 RZ, [UR17], R3 ;  /* 0x00000003ffff59a7 */ /* 0x0005e20008000011 */
[----:B------:R-:W-:-:S04]  /*1d90*/  ULOP3.LUT UR8, UR22, 0x2, URZ, 0xfc, !UPT ;  /* 0x0000000216087892 */ /* 0x000fc8000f8efcff */
[----:B------:R-:W-:-:S09]  /*1da0*/  UISETP.NE.AND UP0, UPT, UR8, 0x2, UPT ;  /* 0x000000020800788c */ /* 0x000fd2000bf05270 */
[----:B------:R-:W-:Y:S05]  /*1db0*/  BRA.U UP0, `(.L_x_35) ;  /* 0x0000000100047547 */ /* 0x000fea000b800000 */
[----:B------:R-:W-:Y:S05]  /*1dc0*/  BPT.TRAP 0x1 ;  /* 0x000000040000795c */ /* 0x000fea0000300000 */
.L_x_35:
[----:B------:R-:W-:Y:S04]  /*1dd0*/  BSSY.RECONVERGENT B0, `(.L_x_36) ;  /* 0x0000003000007945 */ /* 0x000fe80003800200 */
[----:B------:R-:W-:Y:S05]  /*1de0*/  @!P4 BRA `(.L_x_37) ;  /* 0x000000000004c947 */ /* 0x000fea0003800000 */
[----:B------:R-:W-:Y:S05]  /*1df0*/  BPT.TRAP 0x1 ;  /* 0x000000040000795c */ /* 0x000fea0000300000 */
.L_x_37:
[----:B------:R-:W-:Y:S05]  /*1e00*/  BSYNC.RECONVERGENT B0 ;  /* 0x0000000000007941 */ /* 0x000fea0003800200 */
.L_x_36:
        /* <DEDUP_REMOVED lines=9> */
[----:B------:R-:W-:Y:S02]  /*1ea0*/  USHF.L.U32 UR18, UR25, 0x6, URZ ;  /* 0x0000000619127899 */ /* 0x000fe400080006ff */
[----:B------:R-:W-:Y:S01]  /*1eb0*/  ULOP3.LUT UR17, UR17, 0xfefffff8, URZ, 0xc0, !UPT ;  /* 0xfefffff811117892 */ /* 0x000fe2000f8ec0ff */
[----:B-1----:R-:W-:Y:S01]  /*1ec0*/  SHF.L.U32 R2, R17, 0x1f, RZ ;  /* 0x0000001f11027819 */ /* 0x002fe200000006ff */
[----:B------:R-:W-:Y:S02]  /*1ed0*/  UIADD3 UR16, UPT, UPT, UR16, 0x8400, URZ ;  /* 0x0000840010107890 */ /* 0x000fe4000fffe0ff */
[----:B------:R-:W-:Y:S01]  /*1ee0*/  UIADD3.X UR33, UPT, UPT, URZ, UR15, URZ, UP1, !UPT ;  /* 0x0000000fff217290 */ /* 0x000fe20008ffe4ff */
[----:B------:R4:W1:Y:S01]  /*1ef0*/  SYNCS.PHASECHK.TRANS64.TRYWAIT P0, [UR8+0x28], R2 ;  /* 0x00002802ff0075a7 */ /* 0x0008620008001108 */
[----:B------:R-:W-:-:S02]  /*1f00*/  ULEA UR8, UR27, UR6, 0xd ;  /* 0x000000061b087291 */ /* 0x000fc4000f8e68ff */
[----:B------:R-:W-:Y:S02]  /*1f10*/  UIADD3.X UR31, UPT, UPT, URZ, UR15, URZ, UP0, !UPT ;  /* 0x0000000fff1f7290 */ /* 0x000fe400087fe4ff */
[----:B------:R-:W-:Y:S01]  /*1f20*/  UIADD3 UR8, UPT, UPT, UR8, 0x1c400, URZ ;  /* 0x0001c40008087890 */ /* 0x000fe2000fffe0ff */
[----:B------:R-:W-:Y:S01]  /*1f30*/  UMOV UR28, 0x0 ;  /* 0x00000000001c7882 */ /* 0x000fe20000000000 */
[----:B------:R-:W-:Y:S01]  /*1f40*/  UMOV UR29, 0x10000000 ;  /* 0x10000000001d7882 */ /* 0x000fe20000000000 */
[----:B------:R-:W-:Y:S01]  /*1f50*/  UMOV UR19, UR35 ;  /* 0x0000002300137c82 */ /* 0x000fe20008000000 */
[----:B------:R-:W-:Y:S01]  /*1f60*/  UMOV UR20, UR36 ;  /* 0x0000002400147c82 */ /* 0x000fe20008000000 */
[----:B------:R-:W-:Y:S01]  /*1f70*/  UMOV UR12, UR36 ;  /* 0x00000024000c7c82 */ /* 0x000fe20008000000 */
[----:B------:R-:W-:Y:S01]  /*1f80*/  UMOV UR9, UR17 ;  /* 0x0000001100097c82 */ /* 0x000fe20008000000 */
[----:B------:R-:W-:Y:S01]  /*1f90*/  UMOV UR10, UR18 ;  /* 0x00000012000a7c82 */ /* 0x000fe20008000000 */
[----:B------:R4:W-:Y:S01]  /*1fa0*/  UTMALDG.3D.2CTA [UR16], [UR32], desc[UR28] ;  /* 0x00001c10200075b4 */ /* 0x0009e20008211000 */
[----:B------:R-:W-:Y:S01]  /*1fb0*/  UIADD3 UR25, UPT, UPT, UR25, 0x1, URZ ;  /* 0x0000000119197890 */ /* 0x000fe2000fffe0ff */
[----:B------:R-:W-:-:S03]  /*1fc0*/  UMOV UR27, UR23 ;  /* 0x00000017001b7c82 */ /* 0x000fc60008000000 */
[----:B------:R-:W-:Y:S01]  /*1fd0*/  UISETP.NE.AND UP0, UPT, UR25, UR26, UPT ;  /* 0x0000001a1900728c */ /* 0x000fe2000bf05270 */
[----:B------:R4:W-:Y:S08]  /*1fe0*/  UTMALDG.3D.2CTA [UR8], [UR30], desc[UR28] ;  /* 0x00001c081e0075b4 */ /* 0x0009f00008211000 */
[----:B----4-:R-:W-:Y:S05]  /*1ff0*/  BRA.U UP0, `(.L_x_38) ;  /* 0xfffffffd00487547 */ /* 0x010fea000b83ffff */
.L_x_32:
[C---:B-1----:R-:W-:Y:S01]  /*2000*/  LEA R2, R16.reuse, UR6, 0x3 ;  /* 0x0000000610027c11 */ /* 0x042fe2000f8e18ff */
[----:B------:R-:W-:Y:S01]  /*2010*/  NOP ;  /* 0x0000000000007918 */ /* 0x000fe20000000000 */
[----:B--2---:R-:W-:Y:S02]  /*2020*/  SHF.L.U32 R3, R13, 0x1f, RZ ;  /* 0x0000001f0d037819 */ /* 0x004fe400000006ff */
[----:B------:R-:W-:Y:S02]  /*2030*/  LEA R4, R16, UR6, 0x4 ;  /* 0x0000000610047c11 */ /* 0x000fe4000f8e20ff */
[----:B------:R-:W1:Y:S02]  /*2040*/  SYNCS.PHASECHK.TRANS64.TRYWAIT P0, [R2+URZ+0xa0], R3 ;  /* 0x0000a003020075a7 */ /* 0x000e6400080011ff */
[----:B-1----:R-:W-:Y:S05]  /*2050*/  @!P0 BRA `(.L_x_39) ;  /* 0x0000007400708947 */ /* 0x002fea0003800000 */
.L_x_153:
[----:B------:R-:W2:Y:S01]  /*2060*/  LDS.128 R4, [R4+0x130] ;  /* 0x0001300004047984 */ /* 0x000ea20000000c00 */
[----:B------:R-:W-:Y:S01]  /*2070*/  ISETP.GE.AND P0, PT, R40, 0x1, PT ;  /* 0x000000012800780c */ /* 0x000fe20003f06270 */
[----:B-1----:R-:W-:Y:S01]  /*2080*/  VIADD R2, R2, 0xb0 ;  /* 0x000000b002027836 */ /* 0x002fe20000000000 */
[----:B------:R-:W-:Y:S01]  /*2090*/  @!PT LDS RZ, [RZ] ;  /* 0x00000000fffff984 */ /* 0x000fe20000000800 */
[----:B------:R-:W-:Y:S01]  /*20a0*/  @!PT LDS RZ, [RZ] ;  /* 0x00000000fffff984 */ /* 0x000fe20000000800 */
[----:B------:R-:W-:Y:S01]  /*20b0*/  @!PT LDS RZ, [RZ] ;  /* 0x00000000fffff984 */ /* 0x000fe20000000800 */
[----:B------:R-:W-:Y:S01]  /*20c0*/  @!PT LDS RZ, [RZ] ;  /* 0x00000000fffff984 */ /* 0x000fe20000000800 */
[----:B------:R1:W-:Y:S06]  /*20d0*/  MEMBAR.ALL.CTA ;  /* 0x0000000000007992 */ /* 0x0003ec0000008000 */
[----:B-1----:R-:W1:Y:S01]  /*20e0*/  FENCE.VIEW.ASYNC.S ;  /* 0x00000000000073c6 */ /* 0x002e620000000000 */
[----:B------:R-:W-:-:S04]  /*20f0*/  PRMT R2, RZ, 0x654, R2 ;  /* 0x00000654ff027816 */ /* 0x000fc80000000002 */
[----:B-1----:R1:W-:Y:S01]  /*2100*/  SYNCS.ARRIVE.TRANS64.RED.A1T0 RZ, [R2+URZ], RZ ;  /* 0x000000ff02ff79a7 */ /* 0x0023e200081004ff */
[----:B--2---:R-:W-:-:S13]  /*2110*/  LOP3.LUT P2, RZ, R6, 0x1, RZ, 0xc0, !PT ;  /* 0x0000000106ff7812 */ /* 0x004fda000784c0ff */
[----:B------:R-:W-:Y:S01]  /*2120*/  @P2 SHF.R.U32.HI R3, RZ, 0x10, R5 ;  /* 0x00000010ff032819 */ /* 0x000fe20000011605 */
[----:B------:R-:W-:Y:S01]  /*2130*/  VOTEU.ANY UP0, P2 ;  /* 0x0000000000ff7886 */ /* 0x000fe20001000100 */
[----:B------:R-:W-:Y:S02]  /*2140*/  @P2 MOV R10, R4 ;  /* 0x00000004000a2202 */ /* 0x000fe40000000f00 */
[----:B------:R-:W-:Y:S02]  /*2150*/  @P2 R2UR.BROADCAST UR8, R3 ;  /* 0x00000000030822ca */ /* 0x000fe400008e0000 */
[----:B------:R-:W-:-:S11]  /*2160*/  @P2 LOP3.LUT R9, R5, 0xffff, RZ, 0xc0, !PT ;  /* 0x0000ffff05092812 */ /* 0x000fd600078ec0ff */
[----:B------:R-:W-:Y:S01]  /*2170*/  @UP0 UMOV UR36, UR8 ;  /* 0x0000000800240c82 */ /* 0x000fe20008000000 */
[----:B-1----:R-:W-:Y:S05]  /*2180*/  @!P0 BRA `(.L_x_40) ;  /* 0x0000000000b88947 */ /* 0x002fea0003800000 */
[----:B------:R-:W3:Y:S01]  /*2190*/  LDC.64 R4, c[0x0][0xb18] ;  /* 0x0002c600ff047b82 */ /* 0x000ee20000000a00 */
[----:B------:R-:W-:-:S07]  /*21a0*/  ISETP.NE.AND P3, PT, R40, 0x1, PT ;  /* 0x000000012800780c */ /* 0x000fce0003f65270 */
[----:B------:R-:W1:Y:S08]  /*21b0*/  LDC.64 R6, c[0x0][0xb10] ;  /* 0x0002c400ff067b82 */ /* 0x000e700000000a00 */
[----:B------:R-:W2:Y:S08]  /*21c0*/  LDC R14, c[0x0][0xb20] ;  /* 0x0002c800ff0e7b82 */ /* 0x000eb00000000800 */
[----:B------:R-:W4:Y:S01]  /*21d0*/  LDC R15, c[0x0][0xb0c] ;  /* 0x0002c300ff0f7b82 */ /* 0x000f220000000800 */
[----:B---3--:R-:W-:Y:S01]  /*21e0*/  IMAD.HI.U32 R21, R0, R5, RZ ;  /* 0x0000000500157227 */ /* 0x008fe200078e00ff */
[----:B------:R-:W-:-:S03]  /*21f0*/  ISETP.NE.AND P0, PT, R4, 0x1, PT ;  /* 0x000000010400780c */ /* 0x000fc60003f05270 */
[----:B------:R-:W-:-:S03]  /*2200*/  IMAD.HI.U32 R5, R9, R5, RZ ;  /* 0x0000000509057227 */ /* 0x000fc600078e00ff */
[----:B------:R-:W3:Y:S01]  /*2210*/  LDC.64 R2, c[0x0][0xb28] ;  /* 0x0002ca00ff027b82 */ /* 0x000ee20000000a00 */
[----:B-1----:R-:W-:-:S04]  /*2220*/  IMAD.HI.U32 R22, R8, R6, RZ ;  /* 0x0000000608167227 */ /* 0x002fc800078e00ff */
[----:B------:R-:W-:Y:S01]  /*2230*/  IMAD.HI.U32 R23, R10, R6, RZ ;  /* 0x000000060a177227 */ /* 0x000fe200078e00ff */
[----:B------:R-:W-:Y:S02]  /*2240*/  SHF.R.U32.HI R22, RZ, R7, R22 ;  /* 0x00000007ff167219 */ /* 0x000fe40000011616 */
[-C--:B--2---:R-:W-:Y:S02]  /*2250*/  SHF.R.U32.HI R21, RZ, R14.reuse, R21 ;  /* 0x0000000eff157219 */ /* 0x084fe40000011615 */
[----:B------:R-:W-:Y:S02]  /*2260*/  SHF.R.U32.HI R5, RZ, R14, R5 ;  /* 0x0000000eff057219 */ /* 0x000fe40000011605 */
[----:B------:R-:W-:Y:S02]  /*2270*/  SEL R21, R0, R21, !P0 ;  /* 0x0000001500157207 */ /* 0x000fe40004000000 */
[----:B------:R-:W-:Y:S02]  /*2280*/  SHF.R.U32.HI R23, RZ, R7, R23 ;  /* 0x00000007ff177219 */ /* 0x000fe40000011617 */
[----:B----4-:R-:W-:-:S02]  /*2290*/  ISETP.NE.AND P1, PT, R15, 0x1, PT ;  /* 0x000000010f00780c */ /* 0x010fc40003f25270 */
[----:B------:R-:W-:Y:S02]  /*22a0*/  SEL R5, R9, R5, !P0 ;  /* 0x0000000509057207 */ /* 0x000fe40004000000 */
[----:B------:R-:W-:Y:S02]  /*22b0*/  SEL R22, R8, R22, !P1 ;  /* 0x0000001608167207 */ /* 0x000fe40004800000 */
[----:B------:R-:W-:Y:S01]  /*22c0*/  SEL R23, R10, R23, !P1 ;  /* 0x000000170a177207 */ /* 0x000fe20004800000 */
[----:B---3--:R-:W-:-:S04]  /*22d0*/  IMAD.HI.U32 R20, R21, R2, RZ ;  /* 0x0000000215147227 */ /* 0x008fc800078e00ff */
        /* <DEDUP_REMOVED lines=10> */
[----:B------:R-:W-:-:S04]  /*2380*/  @!P0 IMAD.HI.U32 R7, R23, R2, RZ ;  /* 0x0000000217078227 */ /* 0x000fc800078e00ff */
[----:B------:R-:W-:Y:S01]  /*2390*/  IMAD.MOV R2, RZ, RZ, -R6 ;  /* 0x000000ffff027224 */ /* 0x000fe200078e0a06 */
[----:B------:R-:W-:Y:S02]  /*23a0*/  @!P0 SHF.R.U32.HI R3, RZ, R3, R7 ;  /* 0x00000003ff038219 */ /* 0x000fe40000011607 */
[----:B------:R-:W-:Y:S01]  /*23b0*/  IADD3 R7, PT, PT, -R5, RZ, RZ ;  /* 0x000000ff05077210 */ /* 0x000fe20007ffe1ff */
[----:B------:R-:W-:Y:S01]  /*23c0*/  IMAD R2, R40, R2, R5 ;  /* 0x0000000228027224 */ /* 0x000fe200078e0205 */
        /* <DEDUP_REMOVED lines=10> */
.L_x_40:
[----:B------:R-:W1:Y:S02]  /*2470*/  LDCU UR8, c[0x0][0xb30] ;  /* 0x00016600ff0877ac */ /* 0x000e640008000800 */
[----:B-1----:R-:W-:-:S09]  /*2480*/  UISETP.NE.AND UP0, UPT, UR8, 0x1, UPT ;  /* 0x000000010800788c */ /* 0x002fd2000bf05270 */
[----:B------:R-:W-:Y:S05]  /*2490*/  BRA.U UP0, `(.L_x_41) ;  /* 0x0000000100407547 */ /* 0x000fea000b800000 */
[----:B------:R-:W1:Y:S08]  /*24a0*/  LDC.64 R4, c[0x0][0xb10] ;  /* 0x0002c400ff047b82 */ /* 0x000e700000000a00 */
[----:B------:R-:W2:Y:S08]  /*24b0*/  LDC.64 R2, c[0x0][0xb18] ;  /* 0x0002c600ff027b82 */ /* 0x000eb00000000a00 */
[----:B------:R-:W4:Y:S08]  /*24c0*/  LDC R6, c[0x0][0xb20] ;  /* 0x0002c800ff067b82 */ /* 0x000f300000000800 */
[----:B------:R-:W3:Y:S01]  /*24d0*/  LDC R7, c[0x0][0xb0c] ;  /* 0x0002c300ff077b82 */ /* 0x000ee20000000800 */
[----:B-1----:R-:W-:-:S05]  /*24e0*/  IMAD.HI.U32 R4, R10, R4, RZ ;  /* 0x000000040a047227 */ /* 0x002fca00078e00ff */
[----:B------:R-:W-:Y:S01]  /*24f0*/  SHF.R.U32.HI R4, RZ, R5, R4 ;  /* 0x00000005ff047219 */ /* 0x000fe20000011604 */
[----:B--2---:R-:W-:Y:S01]  /*2500*/  IMAD.HI.U32 R3, R9, R3, RZ ;  /* 0x0000000309037227 */ /* 0x004fe200078e00ff */
[----:B------:R-:W-:-:S04]  /*2510*/  ISETP.NE.AND P0, PT, R2, 0x1, PT ;  /* 0x000000010200780c */ /* 0x000fc80003f05270 */
[----:B----4-:R-:W-:-:S04]  /*2520*/  SHF.R.U32.HI R3, RZ, R6, R3 ;  /* 0x00000006ff037219 */ /* 0x010fc80000011603 */
[----:B------:R-:W-:Y:S02]  /*2530*/  SEL R3, R9, R3, !P0 ;  /* 0x0000000309037207 */ /* 0x000fe40004000000 */
[----:B---3--:R-:W-:-:S04]  /*2540*/  ISETP.NE.AND P1, PT, R7, 0x1, PT ;  /* 0x000000010700780c */ /* 0x008fc80003f25270 */
[----:B------:R-:W-:-:S05]  /*2550*/  SEL R4, R10, R4, !P1 ;  /* 0x000000040a047207 */ /* 0x000fca0004800000 */
[----:B------:R-:W-:Y:S02]  /*2560*/  IMAD.IADD R5, R3, 0x1, -R4 ;  /* 0x0000000103057824 */ /* 0x000fe400078e0a04 */
[----:B------:R-:W-:Y:S02]  /*2570*/  IMAD.IADD R3, R4, 0x1, -R3 ;  /* 0x0000000104037824 */ /* 0x000fe400078e0a03 */
[----:B------:R-:W-:Y:S02]  /*2580*/  IMAD R10, R5, R7, R10 ;  /* 0x00000007050a7224 */ /* 0x000fe400078e020a */
[----:B------:R-:W-:-:S07]  /*2590*/  IMAD R9, R3, R2, R9 ;  /* 0x0000000203097224 */ /* 0x000fce00078e0209 */
.L_x_41:
[----:B------:R-:W-:Y:S01]  /*25a0*/  VIADD R16, R16, 0x1 ;  /* 0x0000000110107836 */ /* 0x000fe20000000000 */
[----:B------:R-:W-:Y:S01]  /*25b0*/  PLOP3.LUT P1, PT, PT, PT, PT, 0x80, 0x8 ;  /* 0x000000000008781c */ /* 0x000fe20003f2f070 */
[----:B------:R-:W-:Y:S02]  /*25c0*/  IMAD.IADD R14, R10, 0x1, R91 ;  /* 0x000000010a0e7824 */ /* 0x000fe400078e025b */
[----:B------:R-:W-:Y:S01]  /*25d0*/  IMAD.IADD R15, R9, 0x1, R90 ;  /* 0x00000001090f7824 */ /* 0x000fe200078e025a */
[----:B------:R-:W-:-:S04]  /*25e0*/  ISETP.NE.AND P0, PT, R16, 0x2, PT ;  /* 0x000000021000780c */ /* 0x000fc80003f05270 */
[----:B------:R-:W-:Y:S02]  /*25f0*/  SEL R2, RZ, 0x1, P0 ;  /* 0x00000001ff027807 */ /* 0x000fe40000000000 */
[----:B------:R-:W-:Y:S02]  /*2600*/  SEL R16, R16, RZ, P0 ;  /* 0x000000ff10107207 */ /* 0x000fe40000000000 */
[----:B------:R-:W-:Y:S01]  /*2610*/  LOP3.LUT R13, R13, R2, RZ, 0x3c, !PT ;  /* 0x000000020d0d7212 */ /* 0x000fe200078e3cff */
[----:B------:R-:W-:Y:S06]  /*2620*/  @P2 BRA `(.L_x_42) ;  /* 0xfffffff000582947 */ /* 0x000fec000383ffff */
[----:B------:R-:W-:Y:S01]  /*2630*/  UIADD3 UR6, UPT, UPT, UR6, 0x28, URZ ;  /* 0x0000002806067890 */ /* 0x000fe2000fffe0ff */
[----:B------:R-:W-:-:S03]  /*2640*/  SHF.L.U32 R2, R17, 0x1f, RZ ;  /* 0x0000001f11027819 */ /* 0x000fc600000006ff */
[----:B------:R-:W-:-:S09]  /*2650*/  ULEA UR4, UR23, UR6, 0x3 ;  /* 0x0000000617047291 */ /* 0x000fd2000f8e18ff */
[----:B------:R-:W1:Y:S02]  /*2660*/  SYNCS.PHASECHK.TRANS64.TRYWAIT P0, [UR4], R2 ;  /* 0x00000002ff0075a7 */ /* 0x000e640008001104 */
[----:B-1----:R-:W-:Y:S05]  /*2670*/  @!P0 BRA `(.L_x_43) ;  /* 0x0000006c00fc8947 */ /* 0x002fea0003800000 */
.L_x_155:
[----:B------:R-:W-:-:S04]  /*2680*/  UIADD3 UR5, UPT, UPT, UR23, 0x1, URZ ;  /* 0x0000000117057890 */ /* 0x000fc8000fffe0ff */
[----:B------:R-:W-:-:S04]  /*2690*/  UISETP.NE.AND UP0, UPT, UR5, 0x5, UPT ;  /* 0x000000050500788c */ /* 0x000fc8000bf05270 */
[----:B------:R-:W-:Y:S02]  /*26a0*/  USEL UR7, URZ, 0x1, UP0 ;  /* 0x00000001ff077887 */ /* 0x000fe40008000000 */
[----:B------:R-:W-:-:S04]  /*26b0*/  USEL UR5, UR5, URZ, UP0 ;  /* 0x000000ff05057287 */ /* 0x000fc80008000000 */
[----:B------:R-:W-:Y:S01]  /*26c0*/  ULEA UR4, UR5, UR6, 0x3 ;  /* 0x0000000605047291 */ /* 0x000fe2000f8e18ff */
[----:B-1----:R-:W-:-:S04]  /*26d0*/  LOP3.LUT R2, R17, UR7, RZ, 0x3c, !PT ;  /* 0x0000000711027c12 */ /* 0x002fc8000f8e3cff */
[----:B------:R-:W-:-:S04]  /*26e0*/  SHF.L.U32 R3, R2, 0x1f, RZ ;  /* 0x0000001f02037819 */ /* 0x000fc800000006ff */
[----:B------:R-:W1:Y:S02]  /*26f0*/  SYNCS.PHASECHK.TRANS64.TRYWAIT P0, [UR4], R3 ;  /* 0x00000003ff0075a7 */ /* 0x000e640008001104 */
[----:B-1----:R-:W-:Y:S05]  /*2700*/  @!P0 BRA `(.L_x_44) ;  /* 0x0000006c00f08947 */ /* 0x002fea0003800000 */
.L_x_157:
[----:B------:R-:W-:-:S04]  /*2710*/  UIADD3 UR5, UPT, UPT, UR5, 0x1, URZ ;  /* 0x0000000105057890 */ /* 0x000fc8000fffe0ff */
[----:B------:R-:W-:-:S04]  /*2720*/  UISETP.NE.AND UP0, UPT, UR5, 0x5, UPT ;  /* 0x000000050500788c */ /* 0x000fc8000bf05270 */
[----:B------:R-:W-:Y:S02]  /*2730*/  USEL UR7, URZ, 0x1, UP0 ;  /* 0x00000001ff077887 */ /* 0x000fe40008000000 */
[----:B------:R-:W-:-:S04]  /*2740*/  USEL UR5, UR5, URZ, UP0 ;  /* 0x000000ff05057287 */ /* 0x000fc80008000000 */
[----:B------:R-:W-:Y:S01]  /*2750*/  ULEA UR4, UR5, UR6, 0x3 ;  /* 0x0000000605047291 */ /* 0x000fe2000f8e18ff */
[----:B------:R-:W-:-:S04]  /*2760*/  LOP3.LUT R2, R2, UR7, RZ, 0x3c, !PT ;  /* 0x0000000702027c12 */ /* 0x000fc8000f8e3cff */
[----:B-1----:R-:W-:-:S04]  /*2770*/  SHF.L.U32 R3, R2, 0x1f, RZ ;  /* 0x0000001f02037819 */ /* 0x002fc800000006ff */
[----:B------:R-:W1:Y:S02]  /*2780*/  SYNCS.PHASECHK.TRANS64.TRYWAIT P0, [UR4], R3 ;  /* 0x00000003ff0075a7 */ /* 0x000e640008001104 */
[----:B-1----:R-:W-:Y:S05]  /*2790*/  @!P0 BRA `(.L_x_45) ;  /* 0x0000006c00e48947 */ /* 0x002fea0003800000 */
.L_x_159:
        /* <DEDUP_REMOVED lines=9> */
.L_x_161:
[----:B------:R-:W-:-:S04]  /*2830*/  UIADD3 UR5, UPT, UPT, UR5, 0x1, URZ ;  /* 0x0000000105057890 */ /* 0x000fc8000fffe0ff */
[----:B------:R-:W-:-:S04]  /*2840*/  UISETP.NE.AND UP0, UPT, UR5, 0x5, UPT ;  /* 0x000000050500788c */ /* 0x000fc8000bf05270 */
[----:B------:R-:W-:Y:S02]  /*2850*/  USEL UR4, URZ, 0x1, UP0 ;  /* 0x00000001ff047887 */ /* 0x000fe40008000000 */
[----:B------:R-:W-:-:S04]  /*2860*/  USEL UR5, UR5, URZ, UP0 ;  /* 0x000000ff05057287 */ /* 0x000fc80008000000 */
[----:B------:R-:W-:Y:S01]  /*2870*/  ULEA UR5, UR5, UR6, 0x3 ;  /* 0x0000000605057291 */ /* 0x000fe2000f8e18ff */
[----:B------:R-:W-:-:S04]  /*2880*/  LOP3.LUT R2, R2, UR4, RZ, 0x3c, !PT ;  /* 0x0000000402027c12 */ /* 0x000fc8000f8e3cff */
[----:B------:R-:W-:Y:S01]  /*2890*/  SHF.L.U32 R2, R2, 0x1f, RZ ;  /* 0x0000001f02027819 */ /* 0x000fe200000006ff */
[----:B-1-3--:R-:W-:-:S07]  /*28a0*/  IMAD.U32 R0, RZ, RZ, UR5 ;  /* 0x00000005ff007e24 */ /* 0x00afce000f8e00ff */
.L_x_47:
[----:B-1----:R1:W2:Y:S02]  /*28b0*/  SYNCS.PHASECHK.TRANS64.TRYWAIT P0, [R0+URZ], R2 ;  /* 0x00000002000075a7 */ /* 0x0022a400080011ff */
[----:B--2---:R-:W-:Y:S05]  /*28c0*/  @!P0 NANOSLEEP.SYNCS 0x989680 ;  /* 0x009896800000895d */ /* 0x004fea0003900000 */
[----:B------:R-:W2:Y:S02]  /*28d0*/  @!P0 SYNCS.PHASECHK.TRANS64 P0, [R0+URZ], R2 ;  /* 0x00000002000085a7 */ /* 0x000ea400080010ff */
[----:B--2---:R-:W-:Y:S05]  /*28e0*/  @P0 EXIT ;  /* 0x000000000000094d */ /* 0x004fea0003800000 */
[----:B------:R-:W-:Y:S05]  /*28f0*/  BRA `(.L_x_47) ;  /* 0xfffffffc00ec7947 */ /* 0x000fea000383ffff */
.L_x_22:
[----:B------:R-:W-:-:S04]  /*2900*/  UISETP.NE.AND UP1, UPT, UR37, URZ, UPT ;  /* 0x000000ff2500728c */ /* 0x000fc8000bf25270 */
[----:B------:R-:W-:-:S09]  /*2910*/  UISETP.NE.OR UP1, UPT, UR10, 0x1, UP1 ;  /* 0x000000010a00788c */ /* 0x000fd20008f25670 */
[----:B------:R-:W-:Y:S05]  /*2920*/  BRA.U UP1, `(.L_x_48) ;  /* 0x00000005014c7547 */ /* 0x000fea000b800000 */
[----:B------:R-:W-:Y:S01]  /*2930*/  HFMA2 R11, -RZ, RZ, 0, 0 ;  /* 0x00000000ff0b7431 */ /* 0x000fe200000001ff */
[----:B------:R-:W-:Y:S01]  /*2940*/  ISETP.GE.U32.AND P2, PT, R10, 0x2, PT ;  /* 0x000000020a00780c */ /* 0x000fe20003f46070 */
[----:B------:R-:W-:Y:S01]  /*2950*/  IMAD.MOV.U32 R12, RZ, RZ, 0x1 ;  /* 0x00000001ff0c7424 */ /* 0x000fe200078e00ff */
[----:B------:R-:W-:Y:S01]  /*2960*/  CS2R R8, SRZ ;  /* 0x0000000000087805 */ /* 0x000fe2000001ff00 */
[----:B------:R-:W-:Y:S01]  /*2970*/  IMAD.MOV.U32 R3, RZ, RZ, RZ ;  /* 0x000000ffff037224 */ /* 0x000fe200078e00ff */
[----:B------:R-:W-:Y:S01]  /*2980*/  UMOV UR4, 0x400 ;  /* 0x0000040000047882 */ /* 0x000fe20000000000 */
[----:B------:R-:W-:Y:S01]  /*2990*/  UMOV UR6, URZ ;  /* 0x000000ff00067c82 */ /* 0x000fe20008000000 */
[----:B------:R-:W-:-:S12]  /*29a0*/  ULEA UR37, UR37, UR4, 0x18 ;  /* 0x0000000425257291 */ /* 0x000fd8000f8ec0ff */
.L_x_52:
[----:B------:R-:W-:Y:S02]  /*29b0*/  LEA R0, R3, UR37, 0x3 ;  /* 0x0000002503007c11 */ /* 0x000fe4000f8e18ff */
[----:B------:R-:W-:-:S03]  /*29c0*/  SHF.L.U32 R4, R8, 0x1f, RZ ;  /* 0x0000001f08047819 */ /* 0x000fc600000006ff */
[----:B------:R-:W-:Y:S01]  /*29d0*/  VIADD R5, R0, 0x110 ;  /* 0x0000011000057836 */ /* 0x000fe20000000000 */
[----:B------:R-:W1:Y:S02]  /*29e0*/  SYNCS.PHASECHK.TRANS64.TRYWAIT P0, [R0+URZ+0x100], R4 ;  /* 0x00010004000075a7 */ /* 0x000e6400080011ff */
[----:B-1----:R-:W-:Y:S05]  /*29f0*/  @!P0 BRA `(.L_x_49) ;  /* 0x0000006c007c8947 */ /* 0x002fea0003800000 */
.L_x_162:
[----:B------:R-:W-:Y:S01]  /*2a00*/  ULEA UR5, UR6, UR37, 0x3 ;  /* 0x0000002506057291 */ /* 0x000fe2000f8e18ff */
[----:B-1----:R-:W-:Y:S01]  /*2a10*/  PRMT R0, RZ, 0x654, R5 ;  /* 0x00000654ff007816 */ /* 0x002fe20000000005 */
[----:B------:R-:W-:Y:S01]  /*2a20*/  @!P2 IMAD.MOV.U32 R4, RZ, RZ, 0x10 ;  /* 0x00000010ff04a424 */ /* 0x000fe200078e00ff */
[----:B------:R-:W-:Y:S01]  /*2a30*/  SHF.L.U32 R5, R12, 0x1f, RZ ;  /* 0x0000001f0c057819 */ /* 0x000fe200000006ff */
[----:B------:R-:W-:Y:S01]  /*2a40*/  UIADD3 UR4, UPT, UPT, UR5, 0xa0, URZ ;  /* 0x000000a005047890 */ /* 0x000fe2000fffe0ff */
[----:B------:R1:W-:Y:S05]  /*2a50*/  SYNCS.ARRIVE.TRANS64.RED.A1T0 RZ, [R0+URZ], RZ ;  /* 0x000000ff00ff79a7 */ /* 0x0003ea00081004ff */
[----:B------:R-:W-:Y:S01]  /*2a60*/  IMAD.U32 R6, RZ, RZ, UR4 ;  /* 0x00000004ff067e24 */ /* 0x000fe2000f8e00ff */
[----:B------:R-:W2:Y:S04]  /*2a70*/  SYNCS.PHASECHK.TRANS64.TRYWAIT P0, [UR5+0xb0], R5 ;  /* 0x0000b005ff0075a7 */ /* 0x000ea80008001105 */
[----:B------:R-:W-:Y:S01]  /*2a80*/  PRMT R6, R10, 0x654, R6 ;  /* 0x000006540a067816 */ /* 0x000fe20000000006 */
[----:B-12---:R-:W-:Y:S06]  /*2a90*/  @!P0 BRA `(.L_x_50) ;  /* 0x0000006c00688947 */ /* 0x006fec0003800000 */
.L_x_164:
[----:B------:R-:W-:Y:S01]  /*2aa0*/  ULEA UR4, UR6, UR37, 0x4 ;  /* 0x0000002506047291 */ /* 0x000fe2000f8e20ff */
[----:B------:R-:W-:Y:S01]  /*2ab0*/  SEL R2, R6, R2, !P2 ;  /* 0x0000000206027207 */ /* 0x000fe20005000000 */
[----:B------:R-:W-:Y:S01]  /*2ac0*/  UIADD3 UR5, UPT, UPT, UR5, 0xa0, URZ ;  /* 0x000000a005057890 */ /* 0x000fe2000fffe0ff */
[----:B-1----:R-:W-:Y:S01]  /*2ad0*/  LEA R0, R11, UR37, 0x3 ;  /* 0x000000250b007c11 */ /* 0x002fe2000f8e18ff */
[----:B------:R-:W-:Y:S01]  /*2ae0*/  UIADD3 UR4, UPT, UPT, UR4, 0x130, URZ ;  /* 0x0000013004047890 */ /* 0x000fe2000fffe0ff */
[----:B------:R1:W-:Y:S01]  /*2af0*/  @!P2 SYNCS.ARRIVE.TRANS64.RED RZ, [R2+URZ], R4 ;  /* 0x0000000402ffa9a7 */ /* 0x0003e200080004ff */
[----:B------:R-:W-:Y:S01]  /*2b00*/  UIADD3 UR6, UPT, UPT, UR6, 0x1, URZ ;  /* 0x0000000106067890 */ /* 0x000fe2000fffe0ff */
[----:B------:R-:W-:-:S03]  /*2b10*/  VIADD R3, R3, 0x1 ;  /* 0x0000000103037836 */ /* 0x000fc60000000000 */
[----:B------:R-:W-:Y:S02]  /*2b20*/  UISETP.NE.AND UP0, UPT, UR6, 0x2, UPT ;  /* 0x000000020600788c */ /* 0x000fe4000bf05270 */
[----:B------:R-:W-:Y:S01]  /*2b30*/  ISETP.NE.AND P0, PT, R3, 0x2, PT ;  /* 0x000000020300780c */ /* 0x000fe20003f05270 */
[----:B------:R-:W-:Y:S06]  /*2b40*/  UGETNEXTWORKID.BROADCAST [UR4], [UR5] ;  /* 0x00000000040073ca */ /* 0x000fec0008000100 */
[----:B------:R-:W-:Y:S02]  /*2b50*/  USEL UR4, URZ, 0x1, UP0 ;  /* 0x00000001ff047887 */ /* 0x000fe40008000000 */
[----:B------:R-:W-:-:S04]  /*2b60*/  USEL UR6, UR6, URZ, UP0 ;  /* 0x000000ff06067287 */ /* 0x000fc80008000000 */
[----:B------:R-:W-:Y:S02]  /*2b70*/  LOP3.LUT R12, R12, UR4, RZ, 0x3c, !PT ;  /* 0x000000040c0c7c12 */ /* 0x000fe4000f8e3cff */
[----:B-1----:R-:W-:-:S04]  /*2b80*/  SHF.L.U32 R4, R9, 0x1f, RZ ;  /* 0x0000001f09047819 */ /* 0x002fc800000006ff */
[----:B------:R-:W1:Y:S02]  /*2b90*/  SYNCS.PHASECHK.TRANS64.TRYWAIT P1, [R0+URZ+0xa0], R4 ;  /* 0x0000a004000075a7 */ /* 0x000e6400080211ff */
[----:B-1----:R-:W-:Y:S05]  /*2ba0*/  @!P1 BRA `(.L_x_51) ;  /* 0x0000006c003c9947 */ /* 0x002fea0003800000 */
.L_x_165:
[----:B-1----:R-:W-:Y:S01]  /*2bb0*/  LEA R4, R11, UR37, 0x4 ;  /* 0x000000250b047c11 */ /* 0x002fe2000f8e20ff */
[----:B------:R-:W-:Y:S01]  /*2bc0*/  VIADD R0, R0, 0xb0 ;  /* 0x000000b000007836 */ /* 0x000fe20000000000 */
[----:B------:R-:W-:Y:S01]  /*2bd0*/  SEL R3, R3, RZ, P0 ;  /* 0x000000ff03037207 */ /* 0x000fe20000000000 */
[----:B------:R-:W-:-:S03]  /*2be0*/  VIADD R11, R11, 0x1 ;  /* 0x000000010b0b7836 */ /* 0x000fc60000000000 */
[----:B------:R-:W1:Y:S01]  /*2bf0*/  LDS.128 R4, [R4+0x130] ;  /* 0x0001300004047984 */ /* 0x000e620000000c00 */
[----:B------:R-:W-:Y:S02]  /*2c00*/  PRMT R0, RZ, 0x654, R0 ;  /* 0x00000654ff007816 */ /* 0x000fe40000000000 */
[C---:B------:R-:W-:Y:S01]  /*2c10*/  ISETP.NE.AND P1, PT, R11.reuse, 0x2, PT ;  /* 0x000000020b00780c */ /* 0x040fe20003f25270 */
[----:B------:R-:W-:Y:S01]  /*2c20*/  @!PT LDS RZ, [RZ] ;  /* 0x00000000fffff984 */ /* 0x000fe20000000800 */
[----:B------:R-:W-:Y:S01]  /*2c30*/  @!PT LDS RZ, [RZ] ;  /* 0x00000000fffff984 */ /* 0x000fe20000000800 */
[----:B------:R-:W-:Y:S01]  /*2c40*/  @!PT LDS RZ, [RZ] ;  /* 0x00000000fffff984 */ /* 0x000fe20000000800 */
[----:B------:R-:W-:Y:S01]  /*2c50*/  @!PT LDS RZ, [RZ] ;  /* 0x00000000fffff984 */ /* 0x000fe20000000800 */
[----:B------:R2:W-:Y:S06]  /*2c60*/  MEMBAR.ALL.CTA ;  /* 0x0000000000007992 */ /* 0x0005ec0000008000 */
[----:B--2---:R-:W2:Y:S01]  /*2c70*/  FENCE.VIEW.ASYNC.S ;  /* 0x00000000000073c6 */ /* 0x004ea20000000000 */
[----:B------:R-:W-:Y:S01]  /*2c80*/  SEL R11, R11, RZ, P1 ;  /* 0x000000ff0b0b7207 */ /* 0x000fe20000800000 */
[----:B--2---:R2:W-:Y:S01]  /*2c90*/  SYNCS.ARRIVE.TRANS64.RED.A1T0 RZ, [R0+URZ], RZ ;  /* 0x000000ff00ff79a7 */ /* 0x0045e200081004ff */
[----:B-1----:R-:W-:-:S02]  /*2ca0*/  LOP3.LUT P3, RZ, R6, 0x1, RZ, 0xc0, !PT ;  /* 0x0000000106ff7812 */ /* 0x002fc4000786c0ff */
[----:B------:R-:W-:-:S04]  /*2cb0*/  SEL R4, RZ, 0x1, P1 ;  /* 0x00000001ff047807 */ /* 0x000fc80000800000 */
[----:B------:R-:W-:Y:S02]  /*2cc0*/  LOP3.LUT R9, R9, R4, RZ, 0x3c, !PT ;  /* 0x0000000409097212 */ /* 0x000fe400078e3cff */
[----:B--2---:R-:W-:-:S04]  /*2cd0*/  SEL R0, RZ, 0x1, P0 ;  /* 0x00000001ff007807 */ /* 0x004fc80000000000 */
[----:B------:R-:W-:Y:S01]  /*2ce0*/  LOP3.LUT R8, R8, R0, RZ, 0x3c, !PT ;  /* 0x0000000008087212 */ /* 0x000fe200078e3cff */
[----:B------:R-:W-:Y:S06]  /*2cf0*/  @P3 BRA `(.L_x_52) ;  /* 0xfffffffc002c3947 */ /* 0x000fec000383ffff */
[----:B------:R-:W-:Y:S01]  /*2d00*/  ULEA UR5, UR6, UR37, 0x3 ;  /* 0x0000002506057291 */ /* 0x000fe2000f8e18ff */
[----:B------:R-:W-:-:S08]  /*2d10*/  SHF.L.U32 R2, R12, 0x1f, RZ ;  /* 0x0000001f0c027819 */ /* 0x000fd000000006ff */
[----:B------:R-:W1:Y:S02]  /*2d20*/  SYNCS.PHASECHK.TRANS64 P0, [UR5+0xb0], R2 ;  /* 0x0000b002ff0075a7 */ /* 0x000e640008001005 */
[----:B-1----:R-:W-:Y:S05]  /*2d30*/  @P0 BRA `(.L_x_53) ;  /* 0x0000000000080947 */ /* 0x002fea0003800000 */
[----:B------:R-:W1:Y:S02]  /*2d40*/  SYNCS.PHASECHK.TRANS64.TRYWAIT P0, [UR5+0xb0], R2 ;  /* 0x0000b002ff0075a7 */ /* 0x000e640008001105 */
[----:B-1----:R-:W-:Y:S05]  /*2d50*/  @!P0 BRA `(.L_x_54) ;  /* 0x0000006800e48947 */ /* 0x002fea0003800000 */
.L_x_53:
[----:B------:R-:W-:-:S04]  /*2d60*/  UIADD3 UR4, UPT, UPT, UR6, 0x1, URZ ;  /* 0x0000000106047890 */ /* 0x000fc8000fffe0ff */
[----:B------:R-:W-:-:S04]  /*2d70*/  UISETP.NE.AND UP0, UPT, UR4, 0x2, UPT ;  /* 0x000000020400788c */ /* 0x000fc8000bf05270 */
[----:B------:R-:W-:Y:S02]  /*2d80*/  USEL UR7, URZ, 0x1, UP0 ;  /* 0x00000001ff077887 */ /* 0x000fe40008000000 */
[----:B------:R-:W-:-:S04]  /*2d90*/  USEL UR4, UR4, URZ, UP0 ;  /* 0x000000ff04047287 */ /* 0x000fc80008000000 */
[----:B------:R-:W-:Y:S01]  /*2da0*/  ULEA UR4, UR4, UR37, 0x3 ;  /* 0x0000002504047291 */ /* 0x000fe2000f8e18ff */
[----:B-1----:R-:W-:-:S04]  /*2db0*/  LOP3.LUT R2, R12, UR7, RZ, 0x3c, !PT ;  /* 0x000000070c027c12 */ /* 0x002fc8000f8e3cff */
[----:B------:R-:W-:-:S04]  /*2dc0*/  SHF.L.U32 R0, R2, 0x1f, RZ ;  /* 0x0000001f02007819 */ /* 0x000fc800000006ff */
[----:B------:R-:W1:Y:S02]  /*2dd0*/  SYNCS.PHASECHK.TRANS64 P0, [UR4+0xb0], R0 ;  /* 0x0000b000ff0075a7 */ /* 0x000e640008001004 */
[----:B-1----:R-:W-:Y:S05]  /*2de0*/  @P0 EXIT ;  /* 0x000000000000094d */ /* 0x002fea0003800000 */
[----:B------:R-:W-:Y:S02]  /*2df0*/  SHF.L.U32 R2, R2, 0x1f, RZ ;  /* 0x0000001f02027819 */ /* 0x000fe400000006ff */
[----:B------:R-:W-:-:S07]  /*2e00*/  MOV R0, UR4 ;  /* 0x0000000400007c02 */ /* 0x000fce0008000f00 */
.L_x_55:
[----:B-1----:R1:W2:Y:S02]  /*2e10*/  SYNCS.PHASECHK.TRANS64.TRYWAIT P0, [R0+URZ+0xb0], R2 ;  /* 0x0000b002000075a7 */ /* 0x0022a400080011ff */
[----:B--2---:R-:W-:Y:S05]  /*2e20*/  @!P0 NANOSLEEP.SYNCS 0x989680 ;  /* 0x009896800000895d */ /* 0x004fea0003900000 */
[----:B------:R-:W2:Y:S02]  /*2e30*/  @!P0 SYNCS.PHASECHK.TRANS64 P0, [R0+URZ+0xb0], R2 ;  /* 0x0000b002000085a7 */ /* 0x000ea400080010ff */
[----:B--2---:R-:W-:Y:S05]  /*2e40*/  @P0 EXIT ;  /* 0x000000000000094d */ /* 0x004fea0003800000 */
[----:B------:R-:W-:Y:S05]  /*2e50*/  BRA `(.L_x_55) ;  /* 0xfffffffc00ec7947 */ /* 0x000fea000383ffff */
.L_x_48:
[----:B------:R-:W-:Y:S05]  /*2e60*/  BRA.U UP4, `(.L_x_56) ;  /* 0x0000001104d87547 */ /* 0x000fea000b800000 */
[----:B------:R-:W-:Y:S01]  /*2e70*/  UMOV UR6, 0x40 ;  /* 0x0000004000067882 */ /* 0x000fe20000000000 */
[----:B------:R-:W-:Y:S01]  /*2e80*/  NOP ;  /* 0x0000000000007918 */ /* 0x000fe20000000000 */
[----:B------:R-:W-:Y:S01]  /*2e90*/  ULEA UR6, UR37, UR6, 0x18 ;  /* 0x0000000625067291 */ /* 0x000fe2000f8ec0ff */
[----:B------:R-:W-:Y:S02]  /*2ea0*/  UMOV UR7, 0x400 ;  /* 0x0000040000077882 */ /* 0x000fe40000000000 */
[----:B------:R-:W-:-:S06]  /*2eb0*/  ULEA UR37, UR37, UR7, 0x18 ;  /* 0x0000000725257291 */ /* 0x000fcc000f8ec0ff */
[----:B------:R-:W1:Y:S02]  /*2ec0*/  LDS.U8 R2, [UR6+0x1c] ;  /* 0x00001c06ff027984 */ /* 0x000e640008000000 */
[----:B-1----:R-:W-:-:S13]  /*2ed0*/  ISETP.NE.AND P0, PT, R2, RZ, PT ;  /* 0x000000ff0200720c */ /* 0x002fda0003f05270 */
[----:B------:R-:W-:Y:S05]  /*2ee0*/  @P0 BRA `(.L_x_57) ;  /* 0x0000000400080947 */ /* 0x000fea0003800000 */
[----:B------:R-:W-:Y:S02]  /*2ef0*/  UISETP.NE.U32.AND UP0, UPT, UR5, 0x1, UPT ;  /* 0x000000010500788c */ /* 0x000fe4000bf05070 */
[----:B------:R-:W-:-:S07]  /*2f00*/  UIADD3 UR8, UPT, UPT, UR6, 0x8, URZ ;  /* 0x0000000806087890 */ /* 0x000fce000fffe0ff */
[----:B------:R-:W-:Y:S05]  /*2f10*/  BRA.U !UP0, `(.L_x_58) ;  /* 0x00000001089c7547 */ /* 0x000fea000b800000 */
[----:B------:R-:W-:Y:S01]  /*2f20*/  ELECT P0, URZ, PT ;  /* 0x0000000000ff782f */ /* 0x000fe20003800000 */
[----:B------:R-:W-:-:S12]  /*2f30*/  BSSY B0, `(.L_x_58) ;  /* 0x0000025000007945 */ /* 0x000fd80003800000 */
[----:B------:R-:W-:Y:S05]  /*2f40*/  @!P0 BRA `(.L_x_59) ;  /* 0x00000000008c8947 */ /* 0x000fea0003800000 */
[----:B------:R-:W-:-:S05]  /*2f50*/  UMOV UR7, 0x10 ;  /* 0x0000001000077882 */ /* 0x000fca0000000000 */
[----:B------:R-:W-:Y:S04]  /*2f60*/  DEPBAR.LE SB1, 0x36 ;  /* 0x00009d800000791a */ /* 0x000fe80000000000 */
[----:B------:R-:W1:Y:S02]  /*2f70*/  UTCATOMSWS.2CTA.FIND_AND_SET.ALIGN UP1, UR7, UR7 ;  /* 0x00000007000775e3 */ /* 0x000e640008220800 */
[----:B-1----:R-:W-:Y:S01]  /*2f80*/  MOV R10, UR7 ;  /* 0x00000007000a7c02 */ /* 0x002fe20008000f00 */
[----:B------:R-:W-:Y:S06]  /*2f90*/  BRA.U UP1, `(.L_x_60) ;  /* 0x0000000101187547 */ /* 0x000fec000b800000 */
.L_x_61:
[----:B------:R-:W-:Y:S05]  /*2fa0*/  NANOSLEEP 0x64 ;  /* 0x000000640000795d */ /* 0x000fea0003800000 */
[----:B------:R-:W-:-:S05]  /*2fb0*/  UMOV UR7, 0x10 ;  /* 0x0000001000077882 */ /* 0x000fca0000000000 */
[----:B------:R-:W-:Y:S04]  /*2fc0*/  DEPBAR.LE SB1, 0x36 ;  /* 0x00009d800000791a */ /* 0x000fe80000000000 */
[----:B------:R-:W1:Y:S02]  /*2fd0*/  UTCATOMSWS.2CTA.FIND_AND_SET.ALIGN UP1, UR7, UR7 ;  /* 0x00000007000775e3 */ /* 0x000e640008220800 */
[----:B-1----:R-:W-:Y:S01]  /*2fe0*/  MOV R10, UR7 ;  /* 0x00000007000a7c02 */ /* 0x002fe20008000f00 */
[----:B------:R-:W-:Y:S05]  /*2ff0*/  BRA.U !UP1, `(.L_x_61) ;  /* 0xfffffffd09e87547 */ /* 0x000fea000b83ffff */
.L_x_60:
[----:B------:R-:W1:Y:S01]  /*3000*/  LDS R5, [UR6+0x10] ;  /* 0x00001006ff057984 */ /* 0x000e620008000800 */
[----:B------:R-:W-:Y:S01]  /*3010*/  IMAD.U32 R3, RZ, RZ, UR37 ;  /* 0x00000025ff037e24 */ /* 0x000fe2000f8e00ff */
[----:B------:R-:W-:-:S03]  /*3020*/  MOV R2, UR4 ;  /* 0x0000000400027c02 */ /* 0x000fc60008000f00 */
[----:B------:R-:W-:Y:S01]  /*3030*/  VIADD R3, R3, 0x150 ;  /* 0x0000015003037836 */ /* 0x000fe20000000000 */
[----:B-1----:R-:W-:-:S04]  /*3040*/  SHF.L.U32 R5, R5, 0x1f, RZ ;  /* 0x0000001f05057819 */ /* 0x002fc800000006ff */
[----:B------:R-:W1:Y:S02]  /*3050*/  SYNCS.PHASECHK.TRANS64.TRYWAIT P0, [UR6+0x8], R5 ;  /* 0x00000805ff0075a7 */ /* 0x000e640008001106 */
[----:B-1----:R-:W-:Y:S05]  /*3060*/  @P0 BRA `(.L_x_62) ;  /* 0x0000000000080947 */ /* 0x002fea0003800000 */
[----:B------:R-:W1:Y:S02]  /*3070*/  SYNCS.PHASECHK.TRANS64.TRYWAIT P0, [UR6+0x8], R5 ;  /* 0x00000805ff0075a7 */ /* 0x000e640008001106 */
[----:B-1----:R-:W-:Y:S05]  /*3080*/  @!P0 BRA `(.L_x_63) ;  /* 0x0000006800308947 */ /* 0x002fea0003800000 */
.L_x_62:
[----:B-1----:R-:W-:Y:S01]  /*3090*/  HFMA2 R4, -RZ, RZ, 0, 5.9604644775390625e-08 ;  /* 0x00000001ff047431 */ /* 0x002fe200000001ff */
[----:B------:R-:W-:Y:S01]  /*30a0*/  UPRMT UR7, UR4, 0x654, UR8 ;  /* 0x0000065404077896 */ /* 0x000fe20008000008 */
[----:B------:R-:W-:Y:S01]  /*30b0*/  IMAD.MOV.U32 R7, RZ, RZ, 0xffff ;  /* 0x0000ffffff077424 */ /* 0x000fe200078e00ff */
[----:B------:R-:W-:Y:S01]  /*30c0*/  PRMT R2, R2, 0x654, R3 ;  /* 0x0000065402027816 */ /* 0x000fe20000000003 */
[----:B------:R-:W-:Y:S02]  /*30d0*/  IMAD.MOV.U32 R5, RZ, RZ, 0x4 ;  /* 0x00000004ff057424 */ /* 0x000fe400078e00ff */
[----:B------:R-:W-:Y:S01]  /*30e0*/  IMAD.SHL.U32 R9, R10, 0x20, RZ ;  /* 0x000000200a097824 */ /* 0x000fe200078e00ff */
[----:B------:R-:W-:Y:S02]  /*30f0*/  MOV R3, UR7 ;  /* 0x0000000700037c02 */ /* 0x000fe40008000f00 */
[-C--:B------:R-:W-:Y:S01]  /*3100*/  SHF.L.U32 R7, R7, R10.reuse, RZ ;  /* 0x0000000a07077219 */ /* 0x080fe200000006ff */
[----:B------:R1:W-:Y:S01]  /*3110*/  SYNCS.ARRIVE.TRANS64.RED RZ, [UR7], R5 ;  /* 0x00000005ffff79a7 */ /* 0x0003e20008000407 */
[----:B------:R-:W-:Y:S01]  /*3120*/  SHF.L.U32 R6, R4, R10, RZ ;  /* 0x0000000a04067219 */ /* 0x000fe200000006ff */
[----:B------:R1:W-:Y:S04]  /*3130*/  STS [UR37+0x150], R9 ;  /* 0x00015009ff007988 */ /* 0x0003e80008000825 */
[----:B------:R1:W-:Y:S04]  /*3140*/  STAS [R2.64], R10 ;  /* 0x0000000a02007dbd */ /* 0x0003e8000c0008ff */
[----:B------:R1:W-:Y:S04]  /*3150*/  ATOMS.OR RZ, [UR6+0x14], R7 ;  /* 0x00001407ffff798c */ /* 0x0003e8000b000006 */
[----:B------:R1:W-:Y:S04]  /*3160*/  ATOMS.OR RZ, [UR6+0x18], R6 ;  /* 0x00001806ffff798c */ /* 0x0003e8000b000006 */
[----:B------:R1:W-:Y:S02]  /*3170*/  ATOMS.XOR RZ, [UR6+0x10], R4 ;  /* 0x00001004ffff798c */ /* 0x0003e4000b800006 */
.L_x_59:
[----:B------:R-:W-:Y:S05]  /*3180*/  BSYNC B0 ;  /* 0x0000000000007941 */ /* 0x000fea0003800000 */
.L_x_58:
[----:B------:R-:W-:Y:S05]  /*3190*/  BRA.U UP0, `(.L_x_64) ;  /* 0x00000001006c7547 */ /* 0x000fea000b800000 */
[----:B------:R-:W-:-:S03]  /*31a0*/  UMOV UR7, 0xffffffff ;  /* 0xffffffff00077882 */ /* 0x000fc60000000000 */
[----:B------:R-:W-:Y:S05]  /*31b0*/  BRA.DIV UR7, `(.L_x_65) ;  /* 0x0000006607fc7947 */ /* 0x000fea000b800000 */
[----:B------:R-:W-:-:S13]  /*31c0*/  ELECT P6, URZ, PT ;  /* 0x0000000000ff782f */ /* 0x000fda00038c0000 */
.L_x_169:
[----:B------:R-:W-:Y:S05]  /*31d0*/  @!P6 BRA `(.L_x_64) ;  /* 0x00000000005ce947 */ /* 0x000fea0003800000 */
[----:B-1----:R-:W1:Y:S02]  /*31e0*/  LDS R3, [UR6+0x10] ;  /* 0x00001006ff037984 */ /* 0x002e640008000800 */
[----:B-1----:R-:W-:-:S04]  /*31f0*/  SHF.L.U32 R3, R3, 0x1f, RZ ;  /* 0x0000001f03037819 */ /* 0x002fc800000006ff */
[----:B------:R-:W1:Y:S02]  /*3200*/  SYNCS.PHASECHK.TRANS64.TRYWAIT P0, [UR6+0x8], R3 ;  /* 0x00000803ff0075a7 */ /* 0x000e640008001106 */
[----:B-1----:R-:W-:Y:S05]  /*3210*/  @P0 BRA `(.L_x_66) ;  /* 0x0000000000080947 */ /* 0x002fea0003800000 */
[----:B------:R-:W1:Y:S02]  /*3220*/  SYNCS.PHASECHK.TRANS64.TRYWAIT P0, [UR6+0x8], R3 ;  /* 0x00000803ff0075a7 */ /* 0x000e640008001106 */
[----:B-1----:R-:W-:Y:S05]  /*3230*/  @!P0 BRA `(.L_x_67) ;  /* 0x0000006400fc8947 */ /* 0x002fea0003800000 */
.L_x_66:
[----:B------:R-:W2:Y:S01]  /*3240*/  LDS R5, [UR37+0x150] ;  /* 0x00015025ff057984 */ /* 0x000ea20008000800 */
[----:B-1----:R-:W-:Y:S02]  /*3250*/  HFMA2 R2, -RZ, RZ, 0, 5.9604644775390625e-08 ;  /* 0x00000001ff027431 */ /* 0x002fe400000001ff */
[----:B------:R-:W-:Y:S01]  /*3260*/  IMAD.MOV.U32 R3, RZ, RZ, 0xffff ;  /* 0x0000ffffff037424 */ /* 0x000fe200078e00ff */
[----:B------:R-:W-:Y:S01]  /*3270*/  UPRMT UR7, UR4, 0x654, UR8 ;  /* 0x0000065404077896 */ /* 0x000fe20008000008 */
[----:B--2---:R-:W-:-:S03]  /*3280*/  IMAD.SHL.U32 R4, R5, 0x20, RZ ;  /* 0x0000002005047824 */ /* 0x004fc600078e00ff */
[-C--:B------:R-:W-:Y:S02]  /*3290*/  SHF.L.U32 R3, R3, R5.reuse, RZ ;  /* 0x0000000503037219 */ /* 0x080fe400000006ff */
[----:B------:R-:W-:Y:S01]  /*32a0*/  SHF.L.U32 R5, R2, R5, RZ ;  /* 0x0000000502057219 */ /* 0x000fe200000006ff */
[----:B------:R2:W-:Y:S04]  /*32b0*/  STS [UR37+0x150], R4 ;  /* 0x00015004ff007988 */ /* 0x0005e80008000825 */
[----:B------:R2:W-:Y:S04]  /*32c0*/  ATOMS.OR RZ, [UR6+0x14], R3 ;  /* 0x00001403ffff798c */ /* 0x0005e8000b000006 */
[----:B------:R2:W-:Y:S01]  /*32d0*/  ATOMS.OR RZ, [UR6+0x18], R5 ;  /* 0x00001805ffff798c */ /* 0x0005e2000b000006 */
[----:B------:R-:W-:Y:S03]  /*32e0*/  SYNCS.ARRIVE.TRANS64.RED.A1T0 RZ, [UR7], RZ ;  /* 0x000000ffffff79a7 */ /* 0x000fe60008100407 */
[----:B------:R2:W-:Y:S01]  /*32f0*/  ATOMS.XOR RZ, [UR6+0x10], R2 ;  /* 0x00001002ffff798c */ /* 0x0005e2000b800006 */
[----:B------:R-:W-:Y:S05]  /*3300*/  BRA `(.L_x_64) ;  /* 0x0000000000107947 */ /* 0x000fea0003800000 */
.L_x_57:
[----:B------:R-:W-:-:S05]  /*3310*/  MOV R2, 0xffffffff ;  /* 0xffffffff00027802 */ /* 0x000fca0000000f00 */
[----:B------:R1:W-:Y:S02]  /*3320*/  STS [UR37+0x150], R2 ;  /* 0x00015002ff007988 */ /* 0x0003e40008000825 */
[----:B-1----:R-:W-:Y:S02]  /*3330*/  MOV R2, 0x3350 ;  /* 0x0000335000027802 */ /* 0x002fe40000000f00 */
[----:B-----5:R-:W-:Y:S05]  /*3340*/  CALL.REL.NOINC `($__internal_1_$__cuda_sm10x_tcgen05_guardrail_trap_phase_invalid_during_alloc) ;  /* 0x0000006c00d07944 */ /* 0x020fea0003c00000 */
.L_x_64:
[----:B------:R-:W-:Y:S05]  /*3350*/  WARPSYNC.ALL ;  /* 0x0000000000007948 */ /* 0x000fea0003800000 */
[----:B------:R-:W3:Y:S01]  /*3360*/  S2UR UR7, SR_CgaCtaId ;  /* 0x00000000000779c3 */ /* 0x000ee20000008800 */
[----:B------:R-:W-:Y:S01]  /*3370*/  UMOV UR6, 0x400 ;  /* 0x0000040000067882 */ /* 0x000fe20000000000 */
[----:B------:R-:W-:-:S06]  /*3380*/  NOP ;  /* 0x0000000000007918 */ /* 0x000fcc0000000000 */
[----:B------:R-:W-:Y:S06]  /*3390*/  BAR.ARV 0x6, 0xa0 ;  /* 0x0182800000007b1d */ /* 0x000fec0000002000 */
[----:B------:R-:W4:Y:S01]  /*33a0*/  LDCU UR8, c[0x0][0x38c] ;  /* 0x00007180ff0877ac */ /* 0x000f220008000800 */
[----:B------:R-:W-:Y:S01]  /*33b0*/  LOP3.LUT R0, R0, 0xffff, RZ, 0xc0, !PT ;  /* 0x0000ffff00007812 */ /* 0x000fe200078ec0ff */
[----:B-1----:R-:W-:Y:S01]  /*33c0*/  IMAD.MOV.U32 R9, RZ, RZ, 0x1 ;  /* 0x00000001ff097424 */ /* 0x002fe200078e00ff */
[----:B------:R-:W-:Y:S01]  /*33d0*/  LOP3.LUT R8, R8, 0xffff, RZ, 0xc0, !PT ;  /* 0x0000ffff08087812 */ /* 0x000fe200078ec0ff */
[----:B------:R-:W-:Y:S01]  /*33e0*/  UMOV UR19, URZ ;  /* 0x000000ff00137c82 */ /* 0x000fe20008000000 */
[----:B------:R-:W-:Y:S01]  /*33f0*/  R2UR UR11, R0 ;  /* 0x00000000000b72ca */ /* 0x000fe200000e0000 */
[----:B------:R-:W-:Y:S01]  /*3400*/  UMOV UR18, URZ ;  /* 0x000000ff00127c82 */ /* 0x000fe20008000000 */
[----:B------:R-:W-:Y:S01]  /*3410*/  R2UR UR12, R8 ;  /* 0x00000000080c72ca */ /* 0x000fe200000e0000 */
[----:B------:R-:W-:Y:S01]  /*3420*/  IMAD.MOV.U32 R8, RZ, RZ, RZ ;  /* 0x000000ffff087224 */ /* 0x000fe200078e00ff */
[----:B------:R-:W-:Y:S01]  /*3430*/  UMOV UR17, URZ ;  /* 0x000000ff00117c82 */ /* 0x000fe20008000000 */
[----:B---3--:R-:W-:-:S02]  /*3440*/  ULEA UR7, UR7, UR6, 0x18 ;  /* 0x0000000607077291 */ /* 0x008fc4000f8ec0ff */
[----:B------:R-:W-:Y:S02]  /*3450*/  UISETP.NE.AND UP2, UPT, UR5, URZ, UPT ;  /* 0x000000ff0500728c */ /* 0x000fe4000bf45270 */
[----:B------:R-:W-:Y:S02]  /*3460*/  UIADD3 UR13, UPT, UPT, UR7, 0x8400, URZ ;  /* 0x00008400070d7890 */ /* 0x000fe4000fffe0ff */
[----:B------:R-:W-:Y:S02]  /*3470*/  UIADD3 UR14, UPT, UPT, UR7, 0x1c400, URZ ;  /* 0x0001c400070e7890 */ /* 0x000fe4000fffe0ff */
[----:B----4-:R-:W-:Y:S01]  /*3480*/  UIADD3 UR8, UPT, UPT, UR8, 0x3f, URZ ;  /* 0x0000003f08087890 */ /* 0x010fe2000fffe0ff */
[----:B--2---:R-:W1:Y:S01]  /*3490*/  LDS R2, [UR7+0x150] ;  /* 0x00015007ff027984 */ /* 0x004e620008000800 */
[----:B------:R-:W-:Y:S02]  /*34a0*/  USHF.R.U32.HI UR13, URZ, 0x4, UR13 ;  /* 0x00000004ff0d7899 */ /* 0x000fe4000801160d */
[----:B------:R-:W-:-:S02]  /*34b0*/  USHF.R.S32.HI UR6, URZ, 0x1f, UR8 ;  /* 0x0000001fff067899 */ /* 0x000fc40008011408 */
[----:B------:R-:W-:Y:S02]  /*34c0*/  USHF.R.U32.HI UR14, URZ, 0x4, UR14 ;  /* 0x00000004ff0e7899 */ /* 0x000fe4000801160e */
[----:B------:R-:W-:Y:S02]  /*34d0*/  ULEA.HI UR6, UR6, UR8, URZ, 0x6 ;  /* 0x0000000806067291 */ /* 0x000fe4000f8f30ff */
[----:B------:R-:W-:Y:S02]  /*34e0*/  ULOP3.LUT UR13, UR13, 0x3fff, URZ, 0xc0, !UPT ;  /* 0x00003fff0d0d7892 */ /* 0x000fe4000f8ec0ff */
[----:B------:R-:W-:Y:S02]  /*34f0*/  USHF.R.S32.HI UR6, URZ, 0x6, UR6 ;  /* 0x00000006ff067899 */ /* 0x000fe40008011406 */
[----:B------:R-:W-:Y:S02]  /*3500*/  ULOP3.LUT UR14, UR14, 0x3fff, URZ, 0xc0, !UPT ;  /* 0x00003fff0e0e7892 */ /* 0x000fe4000f8ec0ff */
[----:B------:R-:W-:Y:S01]  /*3510*/  UISETP.LT.AND UP0, UPT, UR6, 0x1, UPT ;  /* 0x000000010600788c */ /* 0x000fe2000bf01270 */
[----:B------:R-:W-:Y:S01]  /*3520*/  UMOV UR28, 0x0 ;  /* 0x00000000001c7882 */ /* 0x000fe20000000000 */
[----:B------:R-:W-:Y:S01]  /*3530*/  UMOV UR29, 0x10200490 ;  /* 0x10200490001d7882 */ /* 0x000fe20000000000 */
[----:B------:R-:W-:-:S02]  /*3540*/  ULOP3.LUT UR13, UR13, 0x10000, URZ, 0xfc, !UPT ;  /* 0x000100000d0d7892 */ /* 0x000fc4000f8efcff */
[----:B------:R-:W-:Y:S02]  /*3550*/  ULOP3.LUT UR14, UR14, 0x10000, URZ, 0xfc, !UPT ;  /* 0x000100000e0e7892 */ /* 0x000fe4000f8efcff */
[----:B------:R-:W-:Y:S01]  /*3560*/  USEL UR20, UR6, 0x1, !UP0 ;  /* 0x0000000106147887 */ /* 0x000fe2000c000000 */
[----:B------:R-:W-:Y:S01]  /*3570*/  UMOV UR26, 0x0 ;  /* 0x00000000001a7882 */ /* 0x000fe20000000000 */
[----:B------:R-:W-:Y:S01]  /*3580*/  UMOV UR27, 0x10200490 ;  /* 0x10200490001b7882 */ /* 0x000fe20000000000 */
[----:B------:R-:W-:Y:S01]  /*3590*/  UMOV UR24, 0x0 ;  /* 0x0000000000187882 */ /* 0x000fe20000000000 */
[----:B------:R-:W-:Y:S01]  /*35a0*/  UMOV UR25, 0x10200490 ;  /* 0x1020049000197882 */ /* 0x000fe20000000000 */
[----:B------:R-:W-:Y:S01]  /*35b0*/  UMOV UR22, 0x0 ;  /* 0x0000000000167882 */ /* 0x000fe20000000000 */
[----:B------:R-:W-:Y:S01]  /*35c0*/  UMOV UR23, 0x10200490 ;  /* 0x1020049000177882 */ /* 0x000fe20000000000 */
[----:B-1----:R-:W-:Y:S02]  /*35d0*/  R2UR UR21, R2 ;  /* 0x00000000021572ca */ /* 0x002fe400000e0000 */
[----:B------:R-:W-:-:S13]  /*35e0*/  CS2R R2, SRZ ;  /* 0x0000000000027805 */ /* 0x000fda000001ff00 */
.L_x_75:
[C---:B------:R-:W-:Y:S02]  /*35f0*/  LEA R0, R8.reuse, UR7, 0x3 ;  /* 0x0000000708007c11 */ /* 0x040fe4000f8e18ff */
[----:B------:R-:W-:Y:S02]  /*3600*/  SHF.L.U32 R4, R3, 0x1f, RZ ;  /* 0x0000001f03047819 */ /* 0x000fe400000006ff */
[----:B------:R-:W-:Y:S02]  /*3610*/  LEA R5, R8, UR7, 0x4 ;  /* 0x0000000708057c11 */ /* 0x000fe4000f8e20ff */
[----:B------:R-:W1:Y:S02]  /*3620*/  SYNCS.PHASECHK.TRANS64.TRYWAIT P0, [R0+URZ+0xa0], R4 ;  /* 0x0000a004000075a7 */ /* 0x000e6400080011ff */
[----:B-1-34-:R-:W-:Y:S05]  /*3630*/  @!P0 BRA `(.L_x_68) ;  /* 0x0000006400148947 */ /* 0x01afea0003800000 */
.L_x_170:
[----:B-1----:R-:W1:Y:S01]  /*3640*/  LDS.128 R4, [R5+0x130] ;  /* 0x0001300005047984 */ /* 0x002e620000000c00 */
[----:B------:R-:W-:Y:S02]  /*3650*/  VIADD R0, R0, 0xb0 ;  /* 0x000000b000007836 */ /* 0x000fe40000000000 */
[----:B------:R-:W-:Y:S01]  /*3660*/  VIADD R8, R8, 0x1 ;  /* 0x0000000108087836 */ /* 0x000fe20000000000 */
[----:B------:R-:W-:Y:S01]  /*3670*/  @!PT LDS RZ, [RZ] ;  /* 0x00000000fffff984 */ /* 0x000fe20000000800 */
[----:B------:R-:W-:Y:S01]  /*3680*/  @!PT LDS RZ, [RZ] ;  /* 0x00000000fffff984 */ /* 0x000fe20000000800 */
[----:B------:R-:W-:Y:S01]  /*3690*/  @!PT LDS RZ, [RZ] ;  /* 0x00000000fffff984 */ /* 0x000fe20000000800 */
[----:B------:R-:W-:Y:S01]  /*36a0*/  @!PT LDS RZ, [RZ] ;  /* 0x00000000fffff984 */ /* 0x000fe20000000800 */
[----:B------:R2:W-:Y:S06]  /*36b0*/  MEMBAR.ALL.CTA ;  /* 0x0000000000007992 */ /* 0x0005ec0000008000 */
[----:B--2---:R-:W2:Y:S01]  /*36c0*/  FENCE.VIEW.ASYNC.S ;  /* 0x00000000000073c6 */ /* 0x004ea20000000000 */
[----:B------:R-:W-:-:S04]  /*36d0*/  PRMT R0, RZ, 0x654, R0 ;  /* 0x00000654ff007816 */ /* 0x000fc80000000000 */
[----:B--2---:R2:W-:Y:S01]  /*36e0*/  SYNCS.ARRIVE.TRANS64.RED.A1T0 RZ, [R0+URZ], RZ ;  /* 0x000000ff00ff79a7 */ /* 0x0045e200081004ff */
[----:B-1----:R-:W-:Y:S01]  /*36f0*/  LOP3.LUT P1, RZ, R6, 0x1, RZ, 0xc0, !PT ;  /* 0x0000000106ff7812 */ /* 0x002fe2000782c0ff */
[----:B--2---:R-:W-:-:S12]  /*3700*/  BRA.U UP2, `(.L_x_69) ;  /* 0x0000000502087547 */ /* 0x004fd8000b800000 */
[----:B------:R-:W1:Y:S01]  /*3710*/  LDCU UR8, c[0x0][0x38c] ;  /* 0x00007180ff0877ac */ /* 0x000e620008000800 */
[----:B------:R-:W-:Y:S02]  /*3720*/  PLOP3.LUT P2, PT, PT, PT, PT, 0x80, 0x8 ;  /* 0x000000000008781c */ /* 0x000fe40003f4f070 */
[----:B------:R-:W-:Y:S01]  /*3730*/  SHF.L.U32 R4, R9, 0x1f, RZ ;  /* 0x0000001f09047819 */ /* 0x000fe200000006ff */
[----:B------:R-:W-:Y:S02]  /*3740*/  ULEA UR9, UR19, UR7, 0x3 ;  /* 0x0000000713097291 */ /* 0x000fe4000f8e18ff */
[----:B------:R-:W-:Y:S02]  /*3750*/  ULEA UR10, UR19, UR21, 0x7 ;  /* 0x00000015130a7291 */ /* 0x000fe4000f8e38ff */
[----:B-1----:R-:W-:-:S06]  /*3760*/  UISETP.GE.AND UP0, UPT, UR8, 0x1, UPT ;  /* 0x000000010800788c */ /* 0x002fcc000bf06270 */
[----:B------:R-:W-:-:S05]  /*3770*/  PLOP3.LUT P0, PT, PT, PT, UP0, 0x80, 0x8 ;  /* 0x000000000008781c */ /* 0x000fca0003f0f008 */
[----:B------:R-:W-:-:S08]  /*3780*/  @UP0 ULEA UR8, UR18, UR7, 0x3 ;  /* 0x0000000712080291 */ /* 0x000fd0000f8e18ff */
[----:B------:R-:W-:-:S04]  /*3790*/  @P0 SHF.L.U32 R0, R2, 0x1f, RZ ;  /* 0x0000001f02000819 */ /* 0x000fc800000006ff */
[----:B------:R1:W2:Y:S01]  /*37a0*/  @P0 SYNCS.PHASECHK.TRANS64.TRYWAIT P2, [UR8], R0 ;  /* 0x00000000ff0005a7 */ /* 0x0002a20008041108 */
[----:B------:R-:W3:Y:S02]  /*37b0*/  SYNCS.PHASECHK.TRANS64.TRYWAIT P0, [UR9+0xe0], R4 ;  /* 0x0000e004ff0075a7 */ /* 0x000ee40008001109 */
[----:B-123--:R-:W-:Y:S05]  /*37c0*/  @!P0 BRA `(.L_x_70) ;  /* 0x0000006000c48947 */ /* 0x00efea0003800000 */
.L_x_172:
[----:B------:R-:W-:Y:S01]  /*37d0*/  UMOV UR16, UR17 ;  /* 0x0000001100107c82 */ /* 0x000fe20008000000 */
[----:B------:R-:W-:Y:S05]  /*37e0*/  BRA.U !UP0, `(.L_x_71) ;  /* 0x0000000108c07547 */ /* 0x000fea000b800000 */
[----:B------:R-:W-:Y:S02]  /*37f0*/  UIADD3 UR16, UPT, UPT, UR20, UR17, URZ ;  /* 0x0000001114107290 */ /* 0x000fe4000fffe0ff */
[----:B------:R-:W-:Y:S01]  /*3800*/  UPLOP3.LUT UP3, UPT, UPT, UPT, UPT, 0x40, 0x4 ;  /* 0x000000000004789c */ /* 0x000fe20003f6e870 */
[----:B------:R-:W-:Y:S01]  /*3810*/  UMOV UR15, UR6 ;  /* 0x00000006000f7c82 */ /* 0x000fe20008000000 */
[----:B------:R-:W-:-:S09]  /*3820*/  UMOV UR46, UR18 ;  /* 0x00000012002e7c82 */ /* 0x000fd20008000000 */
.L_x_74:
[----:B--2---:R-:W-:Y:S01]  /*3830*/  ULEA UR8, UR46, UR7, 0x3 ;  /* 0x000000072e087291 */ /* 0x004fe2000f8e18ff */
[----:B---3--:R-:W-:Y:S11]  /*3840*/  @P2 BRA `(.L_x_72) ;  /* 0x00000000000c2947 */ /* 0x008ff60003800000 */
[----:B-1----:R-:W-:Y:S04]  /*3850*/  SHF.L.U32 R4, R2, 0x1f, RZ ;  /* 0x0000001f02047819 */ /* 0x002fe800000006ff */
[----:B------:R-:W1:Y:S02]  /*3860*/  SYNCS.PHASECHK.TRANS64.TRYWAIT P0, [UR8], R4 ;  /* 0x00000004ff0075a7 */ /* 0x000e640008001108 */
[----:B-1----:R-:W-:Y:S05]  /*3870*/  @!P0 BRA `(.L_x_73) ;  /* 0x0000006000b08947 */ /* 0x002fea0003800000 */
.L_x_72:
[----:B------:R-:W-:Y:S01]  /*3880*/  UISETP.NE.AND UP0, UPT, UR15, 0x1, UPT ;  /* 0x000000010f00788c */ /* 0x000fe2000bf05270 */
[----:B------:R-:W-:Y:S01]  /*3890*/  PLOP3.LUT P2, PT, PT, PT, PT, 0x80, 0x8 ;  /* 0x000000000008781c */ /* 0x000fe20003f4f070 */
[----:B------:R-:W-:Y:S02]  /*38a0*/  UIADD3 UR18, UPT, UPT, UR46, 0x1, URZ ;  /* 0x000000012e127890 */ /* 0x000fe4000fffe0ff */
[----:B------:R-:W-:Y:S02]  /*38b0*/  ULEA UR32, UR46, UR14, 0x9 ;  /* 0x0000000e2e207291 */ /* 0x000fe4000f8e48ff */
[----:B------:R-:W-:Y:S01]  /*38c0*/  UISETP.NE.AND UP1, UPT, UR18, 0x5, UPT ;  /* 0x000000051200788c */ /* 0x000fe2000bf25270 */
[----:B------:R-:W-:Y:S01]  /*38d0*/  PLOP3.LUT P0, PT, PT, PT, UP0, 0x80, 0x8 ;  /* 0x000000000008781c */ /* 0x000fe20003f0f008 */
[----:B------:R-:W-:Y:S02]  /*38e0*/  UIADD3 UR44, UPT, UPT, UR32, 0x2, URZ ;  /* 0x00000002202c7890 */ /* 0x000fe4000fffe0ff */
[----:B------:R-:W-:Y:S02]  /*38f0*/  USEL UR31, URZ, 0x1, UP1 ;  /* 0x00000001ff1f7887 */ /* 0x000fe40008800000 */
[----:B------:R-:W-:Y:S02]  /*3900*/  USEL UR18, UR18, URZ, UP1 ;  /* 0x000000ff12127287 */ /* 0x000fe40008800000 */
[----:B------:R-:W-:Y:S02]  /*3910*/  UIADD3 UR40, UPT, UPT, UR32, 0x4, URZ ;  /* 0x0000000420287890 */ /* 0x000fe4000fffe0ff */
[----:B------:R-:W-:Y:S01]  /*3920*/  @UP0 ULEA UR30, UR18, UR7, 0x3 ;  /* 0x00000007121e0291 */ /* 0x000fe2000f8e18ff */
[----:B------:R-:W-:Y:S01]  /*3930*/  LOP3.LUT R2, R2, UR31, RZ, 0x3c, !PT ;  /* 0x0000001f02027c12 */ /* 0x000fe2000f8e3cff */
[----:B------:R-:W-:Y:S02]  /*3940*/  UIADD3 UR36, UPT, UPT, UR32, 0x6, URZ ;  /* 0x0000000620247890 */ /* 0x000fe4000fffe0ff */
[----:B------:R-:W-:Y:S01]  /*3950*/  UIADD3 UR8, UPT, UPT, UR8, 0x28, URZ ;  /* 0x0000002808087890 */ /* 0x000fe2000fffe0ff */
[----:B-1----:R-:W-:Y:S01]  /*3960*/  @P0 SHF.L.U32 R0, R2, 0x1f, RZ ;  /* 0x0000001f02000819 */ /* 0x002fe200000006ff */
[----:B------:R-:W-:Y:S02]  /*3970*/  UIADD3 UR17, UPT, UPT, UR17, 0x1, URZ ;  /* 0x0000000111117890 */ /* 0x000fe4000fffe0ff */
[----:B------:R-:W-:Y:S01]  /*3980*/  UIADD3 UR15, UPT, UPT, UR15, -0x1, URZ ;  /* 0xffffffff0f0f7890 */ /* 0x000fe2000fffe0ff */
[----:B------:R2:W3:Y:S01]  /*3990*/  @P0 SYNCS.PHASECHK.TRANS64.TRYWAIT P2, [UR30], R0 ;  /* 0x00000000ff0005a7 */ /* 0x0004e2000804111e */
[----:B------:R-:W-:Y:S02]  /*39a0*/  ULEA UR30, UR46, UR13, 0xa ;  /* 0x0000000d2e1e7291 */ /* 0x000fe4000f8e50ff */
[----:B------:R-:W-:Y:S02]  /*39b0*/  UISETP.NE.AND UP0, UPT, UR17, UR16, UPT ;  /* 0x000000101100728c */ /* 0x000fe4000bf05270 */
[----:B------:R-:W-:Y:S02]  /*39c0*/  UIADD3 UR42, UPT, UPT, UR30, 0x2, URZ ;  /* 0x000000021e2a7890 */ /* 0x000fe4000fffe0ff */
[----:B------:R-:W-:Y:S02]  /*39d0*/  UIADD3 UR38, UPT, UPT, UR30, 0x4, URZ ;  /* 0x000000041e267890 */ /* 0x000fe4000fffe0ff */
[----:B------:R-:W-:Y:S01]  /*39e0*/  UIADD3 UR34, UPT, UPT, UR30, 0x6, URZ ;  /* 0x000000061e227890 */ /* 0x000fe2000fffe0ff */
[----:B------:R-:W-:Y:S01]  /*39f0*/  UMOV UR33, 0x40004040 ;  /* 0x4000404000217882 */ /* 0x000fe20000000000 */
[----:B------:R-:W-:Y:S01]  /*3a00*/  UMOV UR31, 0x40004040 ;  /* 0x40004040001f7882 */ /* 0x000fe20000000000 */
[----:B------:R-:W-:Y:S01]  /*3a10*/  UMOV UR45, 0x40004040 ;  /* 0x40004040002d7882 */ /* 0x000fe20000000000 */
[----:B------:R2:W-:Y:S01]  /*3a20*/  UTCHMMA.2CTA gdesc[UR30], gdesc[UR32], tmem[UR10], tmem[UR28], idesc[UR29], UP3 ;  /* 0x00ff1c201e0075ea */ /* 0x0005e20009a0000a */
[----:B------:R-:W-:Y:S01]  /*3a30*/  UPLOP3.LUT UP3, UPT, UPT, UPT, UPT, 0x80, 0x8 ;  /* 0x000000000008789c */ /* 0x000fe20003f6f070 */
[----:B------:R-:W-:Y:S01]  /*3a40*/  UMOV UR43, 0x40004040 ;  /* 0x40004040002b7882 */ /* 0x000fe20000000000 */
[----:B------:R-:W-:Y:S01]  /*3a50*/  UMOV UR41, 0x40004040 ;  /* 0x4000404000297882 */ /* 0x000fe20000000000 */
[----:B------:R2:W-:Y:S01]  /*3a60*/  UTCHMMA.2CTA gdesc[UR42], gdesc[UR44], tmem[UR10], tmem[UR26], idesc[UR27], UPT ;  /* 0x00ff1a2c2a0075ea */ /* 0x0005e2000ba0000a */
[----:B------:R-:W-:Y:S01]  /*3a70*/  UMOV UR39, 0x40004040 ;  /* 0x4000404000277882 */ /* 0x000fe20000000000 */
[----:B------:R-:W-:Y:S01]  /*3a80*/  UMOV UR37, 0x40004040 ;  /* 0x4000404000257882 */ /* 0x000fe20000000000 */
[----:B------:R-:W-:Y:S01]  /*3a90*/  UMOV UR35, 0x40004040 ;  /* 0x4000404000237882 */ /* 0x000fe20000000000 */
[----:B------:R2:W-:Y:S01]  /*3aa0*/  UTCHMMA.2CTA gdesc[UR38], gdesc[UR40], tmem[UR10], tmem[UR24], idesc[UR25], UPT ;  /* 0x00ff1828260075ea */ /* 0x0005e2000ba0000a */
[----:B------:R2:W-:Y:S01]  /*3ab0*/  UTCHMMA.2CTA gdesc[UR34], gdesc[UR36], tmem[UR10], tmem[UR22], idesc[UR23], UPT ;  /* 0x00ff1624220075ea */ /* 0x0005e2000ba0000a */
[----:B------:R2:W-:Y:S01]  /*3ac0*/  UTCBAR.2CTA.MULTICAST [UR8], URZ, UR12 ;  /* 0x000000ff080073e9 */ /* 0x0005e2000820080c */
[----:B------:R-:W-:Y:S01]  /*3ad0*/  UMOV UR46, UR18 ;  /* 0x00000012002e7c82 */ /* 0x000fe20008000000 */
[----:B------:R-:W-:Y:S05]  /*3ae0*/  BRA.U UP0, `(.L_x_74) ;  /* 0xfffffffd00507547 */ /* 0x000fea000b83ffff */
.L_x_71:
[----:B------:R-:W-:Y:S01]  /*3af0*/  UIADD3 UR9, UPT, UPT, UR9, 0xc0, URZ ;  /* 0x000000c009097890 */ /* 0x000fe2000fffe0ff */
[----:B------:R-:W-:-:S08]  /*3b00*/  UMOV UR17, UR16 ;  /* 0x0000001000117c82 */ /* 0x000fd00008000000 */
[----:B------:R4:W-:Y:S01]  /*3b10*/  UTCBAR.2CTA.MULTICAST [UR9], URZ, UR11 ;  /* 0x000000ff090073e9 */ /* 0x0009e2000820080b */
[----:B------:R-:W-:Y:S02]  /*3b20*/  NOP ;  /* 0x0000000000007918 */ /* 0x000fe40000000000 */
.L_x_69:
[----:B------:R-:W-:Y:S01]  /*3b30*/  UIADD3 UR19, UPT, UPT, UR19, 0x1, URZ ;  /* 0x0000000113137890 */ /* 0x000fe2000fffe0ff */
[----:B------:R-:W-:-:S03]  /*3b40*/  ISETP.NE.AND P0, PT, R8, 0x2, PT ;  /* 0x000000020800780c */ /* 0x000fc60003f05270 */
[----:B------:R-:W-:Y:S01]  /*3b50*/  UISETP.NE.AND UP0, UPT, UR19, 0x4, UPT ;  /* 0x000000041300788c */ /* 0x000fe2000bf05270 */
[----:B-12---:R-:W-:Y:S02]  /*3b60*/  SEL R0, RZ, 0x1, P0 ;  /* 0x00000001ff007807 */ /* 0x006fe40000000000 */
[----:B------:R-:W-:Y:S01]  /*3b70*/  SEL R8, R8, RZ, P0 ;  /* 0x000000ff08087207 */ /* 0x000fe20000000000 */
[----:B------:R-:W-:Y:S01]  /*3b80*/  USEL UR8, URZ, 0x1, UP0 ;  /* 0x00000001ff087887 */ /* 0x000fe20008000000 */
[----:B------:R-:W-:Y:S01]  /*3b90*/  LOP3.LUT R3, R3, R0, RZ, 0x3c, !PT ;  /* 0x0000000003037212 */ /* 0x000fe200078e3cff */
[----:B------:R-:W-:-:S04]  /*3ba0*/  USEL UR19, UR19, URZ, UP0 ;  /* 0x000000ff13137287 */ /* 0x000fc80008000000 */
[----:B------:R-:W-:Y:S01]  /*3bb0*/  LOP3.LUT R9, R9, UR8, RZ, 0x3c, !PT ;  /* 0x0000000809097c12 */ /* 0x000fe2000f8e3cff */
[----:B------:R-:W-:Y:S07]  /*3bc0*/  @P1 BRA `(.L_x_75) ;  /* 0xfffffff800881947 */ /* 0x000fee000383ffff */
[----:B------:R-:W1:Y:S01]  /*3bd0*/  S2UR UR6, SR_CgaCtaId ;  /* 0x00000000000679c3 */ /* 0x000e620000008800 */
[----:B------:R-:W-:Y:S01]  /*3be0*/  ELECT P0, URZ, PT ;  /* 0x0000000000ff782f */ /* 0x000fe20003800000 */
[----:B------:R-:W-:Y:S01]  /*3bf0*/  HFMA2 R0, -RZ, RZ, 0, 5.9604644775390625e-08 ;  /* 0x00000001ff007431 */ /* 0x000fe200000001ff */
[----:B------:R-:W-:-:S05]  /*3c00*/  UMOV UR8, 0x40 ;  /* 0x0000004000087882 */ /* 0x000fca0000000000 */
[----:B------:R-:W-:Y:S01]  /*3c10*/  UVIRTCOUNT.DEALLOC.SMPOOL 0x80 ;  /* 0x000000800000784c */ /* 0x000fe20000000000 */
[----:B------:R-:W-:Y:S02]  /*3c20*/  UISETP.NE.AND UP0, UPT, UR5, URZ, UPT ;  /* 0x000000ff0500728c */ /* 0x000fe4000bf05270 */
[----:B-1----:R-:W-:-:S09]  /*3c30*/  ULEA UR6, UR6, UR8, 0x18 ;  /* 0x0000000806067291 */ /* 0x002fd2000f8ec0ff */
[----:B------:R1:W-:Y:S01]  /*3c40*/  @P0 STS.U8 [UR6+0x1c], R0 ;  /* 0x00001c00ff000988 */ /* 0x0003e20008000006 */
[----:B------:R-:W-:Y:S05]  /*3c50*/  BRA.U UP0, `(.L_x_76) ;  /* 0x0000000100a07547 */ /* 0x000fea000b800000 */
[----:B------:R-:W-:Y:S01]  /*3c60*/  UIADD3 UR5, UPT, UPT, UR7, 0xe0, URZ ;  /* 0x000000e007057890 */ /* 0x000fe2000fffe0ff */
[----:B------:R-:W-:-:S03]  /*3c70*/  SHF.L.U32 R2, R9, 0x1f, RZ ;  /* 0x0000001f09027819 */ /* 0x000fc600000006ff */
[----:B------:R-:W-:-:S09]  /*3c80*/  ULEA UR8, UR19, UR5, 0x3 ;  /* 0x0000000513087291 */ /* 0x000fd2000f8e18ff */
[----:B------:R-:W2:Y:S02]  /*3c90*/  SYNCS.PHASECHK.TRANS64.TRYWAIT P0, [UR8], R2 ;  /* 0x00000002ff0075a7 */ /* 0x000ea40008001108 */
[----:B--2---:R-:W-:Y:S05]  /*3ca0*/  @!P0 BRA `(.L_x_77) ;  /* 0x0000005c00bc8947 */ /* 0x004fea0003800000 */
.L_x_175:
[----:B----4-:R-:W-:-:S04]  /*3cb0*/  UIADD3 UR9, UPT, UPT, UR19, 0x1, URZ ;  /* 0x0000000113097890 */ /* 0x010fc8000fffe0ff */
        /* <DEDUP_REMOVED lines=8> */
.L_x_177:
        /* <DEDUP_REMOVED lines=9> */
.L_x_179:
[----:B------:R-:W-:-:S04]  /*3dd0*/  UIADD3 UR9, UPT, UPT, UR9, 0x1, URZ ;  /* 0x0000000109097890 */ /* 0x000fc8000fffe0ff */
[----:B------:R-:W-:-:S04]  /*3de0*/  UISETP.NE.AND UP1, UPT, UR9, 0x4, UPT ;  /* 0x000000040900788c */ /* 0x000fc8000bf25270 */
[----:B------:R-:W-:Y:S02]  /*3df0*/  USEL UR8, URZ, 0x1, UP1 ;  /* 0x00000001ff087887 */ /* 0x000fe40008800000 */
[----:B------:R-:W-:-:S04]  /*3e00*/  USEL UR9, UR9, URZ, UP1 ;  /* 0x000000ff09097287 */ /* 0x000fc80008800000 */
[----:B------:R-:W-:Y:S01]  /*3e10*/  ULEA UR9, UR9, UR5, 0x3 ;  /* 0x0000000509097291 */ /* 0x000fe2000f8e18ff */
[----:B------:R-:W-:-:S04]  /*3e20*/  LOP3.LUT R2, R2, UR8, RZ, 0x3c, !PT ;  /* 0x0000000802027c12 */ /* 0x000fc8000f8e3cff */
[----:B------:R-:W-:Y:S01]  /*3e30*/  SHF.L.U32 R2, R2, 0x1f, RZ ;  /* 0x0000001f02027819 */ /* 0x000fe200000006ff */
[----:B-1----:R-:W-:-:S04]  /*3e40*/  IMAD.U32 R0, RZ, RZ, UR9 ;  /* 0x00000009ff007e24 */ /* 0x002fc8000f8e00ff */
[----:B------:R1:W2:Y:S03]  /*3e50*/  SYNCS.PHASECHK.TRANS64.TRYWAIT P0, [R0+URZ], R2 ;  /* 0x00000002000075a7 */ /* 0x0002a600080011ff */
[----:B--2---:R-:W-:Y:S05]  /*3e60*/  @!P0 NANOSLEEP.SYNCS 0x989680 ;  /* 0x009896800000895d */ /* 0x004fea0003900000 */
[----:B------:R-:W2:Y:S02]  /*3e70*/  @!P0 SYNCS.PHASECHK.TRANS64 P0, [R0+URZ], R2 ;  /* 0x00000002000085a7 */ /* 0x000ea400080010ff */
[----:B--2---:R-:W-:Y:S05]  /*3e80*/  @P0 BRA `(.L_x_80) ;  /* 0x0000000000200947 */ /* 0x004fea0003800000 */
.L_x_81:
[----:B--2---:R2:W4:Y:S02]  /*3e90*/  SYNCS.PHASECHK.TRANS64.TRYWAIT P0, [R0+URZ], R2 ;  /* 0x00000002000075a7 */ /* 0x00452400080011ff */
[----:B----4-:R-:W-:Y:S05]  /*3ea0*/  @!P0 NANOSLEEP.SYNCS 0x989680 ;  /* 0x009896800000895d */ /* 0x010fea0003900000 */
[----:B------:R-:W4:Y:S02]  /*3eb0*/  @!P0 SYNCS.PHASECHK.TRANS64 P0, [R0+URZ], R2 ;  /* 0x00000002000085a7 */ /* 0x000f2400080010ff */
[----:B----4-:R-:W-:Y:S05]  /*3ec0*/  @!P0 BRA `(.L_x_81) ;  /* 0xfffffffc00f08947 */ /* 0x010fea000383ffff */
[----:B------:R-:W-:Y:S05]  /*3ed0*/  BRA `(.L_x_80) ;  /* 0x00000000000c7947 */ /* 0x000fea0003800000 */
.L_x_76:
[----:B------:R-:W-:-:S04]  /*3ee0*/  UIADD3 UR5, UPT, UPT, UR7, 0x120, URZ ;  /* 0x0000012007057890 */ /* 0x000fc8000fffe0ff */
[----:B------:R-:W-:-:S09]  /*3ef0*/  UPRMT UR5, UR4, 0x654, UR5 ;  /* 0x0000065404057896 */ /* 0x000fd20008000005 */
[----:B------:R-:W-:Y:S03]  /*3f00*/  SYNCS.ARRIVE.TRANS64.RED.A1T0 RZ, [UR5], RZ ;  /* 0x000000ffffff79a7 */ /* 0x000fe60008100405 */
.L_x_80:
[----:B-12---:R-:W-:Y:S01]  /*3f10*/  SHF.L.U32 R2, RZ, 0x1f, RZ ;  /* 0x0000001fff027819 */ /* 0x006fe200000006ff */
[----:B------:R-:W-:Y:S01]  /*3f20*/  UIADD3 UR5, UPT, UPT, UR7, 0x120, URZ ;  /* 0x0000012007057890 */ /* 0x000fe2000fffe0ff */
[----:B------:R-:W-:Y:S02]  /*3f30*/  PLOP3.LUT P0, PT, PT, PT, UP0, 0x80, 0x8 ;  /* 0x000000000008781c */ /* 0x000fe40003f0f008 */
[----:B------:R-:W1:Y:S02]  /*3f40*/  SYNCS.PHASECHK.TRANS64.TRYWAIT P1, [UR7+0x120], R2 ;  /* 0x00012002ff0075a7 */ /* 0x000e640008021107 */
[----:B-1----:R-:W-:Y:S09]  /*3f50*/  @!P1 BRA `(.L_x_82) ;  /* 0x0000005c00589947 */ /* 0x002ff20003800000 */
.L_x_181:
[----:B------:R-:W-:Y:S01]  /*3f60*/  @!UP0 UPRMT UR5, UR4, 0x654, UR5 ;  /* 0x0000065404058896 */ /* 0x000fe20008000005 */
[----:B------:R-:W-:Y:S02]  /*3f70*/  UMOV UR8, 0xffff ;  /* 0x0000ffff00087882 */ /* 0x000fe40000000000 */
[----:B------:R-:W-:-:S06]  /*3f80*/  UMOV UR4, 0x1 ;  /* 0x0000000100047882 */ /* 0x000fcc0000000000 */
[----:B------:R-:W-:Y:S01]  /*3f90*/  @!P0 SYNCS.ARRIVE.TRANS64.RED.A1T0 RZ, [UR5], RZ ;  /* 0x000000ffffff89a7 */ /* 0x000fe20008100405 */
[----:B------:R-:W-:Y:S01]  /*3fa0*/  NOP ;  /* 0x0000000000007918 */ /* 0x000fe20000000000 */
[----:B-1----:R-:W1:Y:S01]  /*3fb0*/  LDS R0, [UR6+0x14] ;  /* 0x00001406ff007984 */ /* 0x002e620008000800 */
[----:B------:R-:W-:-:S04]  /*3fc0*/  ULOP3.LUT UR5, UR21, 0xffff, URZ, 0xc0, !UPT ;  /* 0x0000ffff15057892 */ /* 0x000fc8000f8ec0ff */
[----:B------:R-:W-:-:S04]  /*3fd0*/  USHF.R.U32.HI UR5, URZ, 0x5, UR5 ;  /* 0x00000005ff057899 */ /* 0x000fc80008011605 */
[----:B------:R-:W-:Y:S02]  /*3fe0*/  USHF.L.U32 UR8, UR8, UR5, URZ ;  /* 0x0000000508087299 */ /* 0x000fe400080006ff */
[----:B------:R-:W-:-:S04]  /*3ff0*/  USHF.L.U32 UR4, UR4, UR5, URZ ;  /* 0x0000000504047299 */ /* 0x000fc800080006ff */
[----:B-1----:R-:W-:-:S04]  /*4000*/  LOP3.LUT R0, R0, UR8, RZ, 0xc0, !PT ;  /* 0x0000000800007c12 */ /* 0x002fc8000f8ec0ff */
[----:B------:R-:W-:-:S13]  /*4010*/  ISETP.NE.AND P0, PT, R0, UR8, PT ;  /* 0x0000000800007c0c */ /* 0x000fda000bf05270 */
[----:B------:R-:W-:Y:S05]  /*4020*/  @P0 BRA `(.L_x_83) ;  /* 0x0000000000580947 */ /* 0x000fea0003800000 */
[----:B------:R-:W1:Y:S02]  /*4030*/  LDS R0, [UR6+0x18] ;  /* 0x00001806ff007984 */ /* 0x000e640008000800 */
[----:B-1----:R-:W-:-:S04]  /*4040*/  LOP3.LUT R0, R0, UR4, RZ, 0xc0, !PT ;  /* 0x0000000400007c12 */ /* 0x002fc8000f8ec0ff */
[----:B------:R-:W-:-:S13]  /*4050*/  ISETP.NE.AND P0, PT, R0, UR4, PT ;  /* 0x0000000400007c0c */ /* 0x000fda000bf05270 */
[----:B------:R-:W-:Y:S05]  /*4060*/  @P0 BRA `(.L_x_84) ;  /* 0x00000000003c0947 */ /* 0x000fea0003800000 */
[----:B------:R-:W1:Y:S01]  /*4070*/  S2R R2, SR_LANEID ;  /* 0x0000000000027919 */ /* 0x000e620000000000 */
[----:B------:R-:W-:Y:S01]  /*4080*/  ULOP3.LUT UR8, URZ, UR8, URZ, 0x33, !UPT ;  /* 0x00000008ff087292 */ /* 0x000fe2000f8e33ff */
[----:B------:R-:W-:Y:S02]  /*4090*/  VOTEU.ANY UR7, UPT, PT ;  /* 0x0000000000077886 */ /* 0x000fe400038e0100 */
[----:B------:R-:W-:-:S03]  /*40a0*/  UFLO.U32 UR7, UR7 ;  /* 0x00000007000772bd */ /* 0x000fc600080e0000 */
[----:B------:R-:W-:-:S04]  /*40b0*/  IMAD.U32 R0, RZ, RZ, UR8 ;  /* 0x00000008ff007e24 */ /* 0x000fc8000f8e00ff */
[----:B------:R2:W3:Y:S02]  /*40c0*/  REDUX UR5, R0 ;  /* 0x00000000000573c4 */ /* 0x0004e40000000000 */
[----:B------:R1:W-:Y:S02]  /*40d0*/  UTCATOMSWS.AND URZ, UR8 ;  /* 0x0000000800ff79e3 */ /* 0x0003e40008000000 */
[----:B-1----:R-:W-:Y:S02]  /*40e0*/  ISETP.EQ.U32.AND P0, PT, R2, UR7, PT ;  /* 0x0000000702007c0c */ /* 0x002fe4000bf02070 */
[----:B--2---:R-:W-:Y:S02]  /*40f0*/  LOP3.LUT R0, RZ, UR4, RZ, 0x33, !PT ;  /* 0x00000004ff007c12 */ /* 0x004fe4000f8e33ff */
[----:B---3--:R-:W-:Y:S02]  /*4100*/  MOV R2, UR5 ;  /* 0x0000000500027c02 */ /* 0x008fe40008000f00 */
[----:B------:R-:W1:Y:S07]  /*4110*/  REDUX UR4, R0 ;  /* 0x00000000000473c4 */ /* 0x000e6e0000000000 */
[----:B------:R2:W-:Y:S01]  /*4120*/  @P0 ATOMS.AND RZ, [UR6+0x14], R2 ;  /* 0x00001402ffff098c */ /* 0x0005e2000a800006 */
[----:B-1----:R-:W-:-:S05]  /*4130*/  IMAD.U32 R0, RZ, RZ, UR4 ;  /* 0x00000004ff007e24 */ /* 0x002fca000f8e00ff */
[----:B------:R2:W-:Y:S01]  /*4140*/  @P0 ATOMS.AND RZ, [UR6+0x18], R0 ;  /* 0x00001800ffff098c */ /* 0x0005e2000a800006 */
[----:B------:R-:W-:Y:S05]  /*4150*/  BRA `(.L_x_85) ;  /* 0x0000000000147947 */ /* 0x000fea0003800000 */
.L_x_84:
[----:B------:R-:W-:Y:S02]  /*4160*/  MOV R2, 0x4180 ;  /* 0x0000418000027802 */ /* 0x000fe40000000f00 */
[----:B---345:R-:W-:Y:S05]  /*4170*/  CALL.REL.NOINC `($__internal_0_$__cuda_sm10x_tcgen05_guardrail_trap_col_being_dealloced_not_returned_by_alloc) ;  /* 0x0000006000387944 */ /* 0x038fea0003c00000 */
[----:B------:R-:W-:Y:S05]  /*4180*/  BRA `(.L_x_85) ;  /* 0x0000000000087947 */ /* 0x000fea0003800000 */
.L_x_83:
[----:B------:R-:W-:Y:S02]  /*4190*/  MOV R2, 0x41b0 ;  /* 0x000041b000027802 */ /* 0x000fe40000000f00 */
[----:B---345:R-:W-:Y:S05]  /*41a0*/  CALL.REL.NOINC `($__internal_2_$__cuda_sm10x_tcgen05_guardrail_trap_unallocated_columns_being_dealloced) ;  /* 0x0000006000447944 */ /* 0x038fea0003c00000 */
.L_x_85:
[----:B------:R-:W-:Y:S01]  /*41b0*/  NOP ;  /* 0x0000000000007918 */ /* 0x000fe20000000000 */
[----:B----4-:R-:W-:Y:S05]  /*41c0*/  EXIT ;  /* 0x000000000000794d */ /* 0x010fea0003800000 */
.L_x_56:
[----:B------:R-:W-:-:S09]  /*41d0*/  UISETP.NE.OR UP5, UPT, UR10, 0x3, !UP5 ;  /* 0x000000030a00788c */ /* 0x000fd2000efa5670 */
[----:B------:R-:W-:Y:S05]  /*41e0*/  BRA.U UP5, `(.L_x_86) ;  /* 0x0000001105087547 */ /* 0x000fea000b800000 */
[----:B------:R-:W1:Y:S01]  /*41f0*/  LDC R0, c[0x0][0xb30] ;  /* 0x0002cc00ff007b82 */ /* 0x000e620000000800 */
[----:B------:R-:W2:Y:S01]  /*4200*/  LDCU.64 UR8, c[0x0][0x888] ;  /* 0x00011100ff0877ac */ /* 0x000ea20008000a00 */
[----:B------:R-:W-:Y:S02]  /*4210*/  HFMA2 R27, -RZ, RZ, 0, 0 ;  /* 0x00000000ff1b7431 */ /* 0x000fe400000001ff */
[----:B------:R-:W-:Y:S01]  /*4220*/  IMAD.MOV.U32 R29, RZ, RZ, 0x1 ;  /* 0x00000001ff1d7424 */ /* 0x000fe200078e00ff */
[----:B------:R-:W-:Y:S01]  /*4230*/  MOV R25, 0x2000 ;  /* 0x0000200000197802 */ /* 0x000fe20000000f00 */
[----:B------:R-:W3:Y:S01]  /*4240*/  LDCU.64 UR4, c[0x0][0x890] ;  /* 0x00011200ff0477ac */ /* 0x000ee20008000a00 */
[----:B------:R-:W-:Y:S01]  /*4250*/  IMAD.MOV.U32 R28, RZ, RZ, RZ ;  /* 0x000000ffff1c7224 */ /* 0x000fe200078e00ff */
[----:B------:R-:W4:Y:S01]  /*4260*/  LDC R24, c[0x0][0x370] ;  /* 0x0000dc00ff187b82 */ /* 0x000f220000000800 */
[----:B------:R-:W-:Y:S01]  /*4270*/  UMOV UR7, 0x400 ;  /* 0x0000040000077882 */ /* 0x000fe20000000000 */
[----:B------:R-:W-:-:S02]  /*4280*/  UPLOP3.LUT UP1, UPT, UPT, UPT, UPT, 0x40, 0x4 ;  /* 0x000000000004789c */ /* 0x000fc40003f2e870 */
[----:B------:R-:W-:-:S04]  /*4290*/  ULEA UR7, UR37, UR7, 0x18 ;  /* 0x0000000725077291 */ /* 0x000fc8000f8ec0ff */
[----:B------:R-:W4:Y:S01]  /*42a0*/  LDC R3, c[0x0][0xb0c] ;  /* 0x0002c300ff037b82 */ /* 0x000f220000000800 */
[----:B------:R-:W-:Y:S02]  /*42b0*/  UIADD3 UR13, UPT, UPT, UR7, 0x68, URZ ;  /* 0x00000068070d7890 */ /* 0x000fe4000fffe0ff */
[----:B--2---:R-:W-:Y:S02]  /*42c0*/  UISETP.NE.U32.AND UP2, UPT, UR8, URZ, UPT ;  /* 0x000000ff0800728c */ /* 0x004fe4000bf45070 */
[----:B------:R-:W-:Y:S02]  /*42d0*/  UIADD3 UR33, UPT, UPT, UR7, 0x50, URZ ;  /* 0x0000005007217890 */ /* 0x000fe4000fffe0ff */
[----:B---3--:R-:W-:Y:S01]  /*42e0*/  UISETP.NE.U32.AND UP3, UPT, UR4, URZ, UPT ;  /* 0x000000ff0400728c */ /* 0x008fe2000bf65070 */
[----:B------:R-:W2:Y:S01]  /*42f0*/  LDC R18, c[0x0][0xb20] ;  /* 0x0002c800ff127b82 */ /* 0x000ea20000000800 */
[----:B-1----:R-:W-:Y:S01]  /*4300*/  ISETP.NE.AND P1, PT, R0, 0x1, PT ;  /* 0x000000010000780c */ /* 0x002fe20003f25270 */
[----:B------:R-:W-:-:S02]  /*4310*/  UISETP.NE.AND.EX UP2, UPT, UR9, URZ, UPT, UP2 ;  /* 0x000000ff0900728c */ /* 0x000fc4000bf45320 */
[----:B------:R-:W-:Y:S02]  /*4320*/  UIADD3 UR25, UPT, UPT, UR7, 0x58, URZ ;  /* 0x0000005807197890 */ /* 0x000fe4000fffe0ff */
[----:B------:R-:W-:Y:S02]  /*4330*/  UIADD3 UR17, UPT, UPT, UR7, 0x60, URZ ;  /* 0x0000006007117890 */ /* 0x000fe4000fffe0ff */
[----:B------:R-:W1:Y:S01]  /*4340*/  LDC.64 R30, c[0x0][0x348] ;  /* 0x0000d200ff1e7b82 */ /* 0x000e620000000a00 */
[----:B------:R-:W-:Y:S02]  /*4350*/  UPRMT UR13, UR37, 0x654, UR13 ;  /* 0x00000654250d7896 */ /* 0x000fe4000800000d */
[----:B------:R-:W-:-:S05]  /*4360*/  UISETP.NE.AND.EX UP3, UPT, UR5, URZ, UPT, UP3 ;  /* 0x000000ff0500728c */ /* 0x000fca000bf65330 */
[----:B------:R-:W3:Y:S08]  /*4370*/  LDC.64 R16, c[0x0][0xb10] ;  /* 0x0002c400ff107b82 */ /* 0x000ef00000000a00 */
[----:B------:R-:W1:Y:S08]  /*4380*/  LDC.64 R6, c[0x0][0xb18] ;  /* 0x0002c600ff067b82 */ /* 0x000e700000000a00 */
[----:B------:R-:W1:Y:S08]  /*4390*/  LDC.64 R4, c[0x0][0xb28] ;  /* 0x0002ca00ff047b82 */ /* 0x000e700000000a00 */
[----:B--2-4-:R-:W1:Y:S02]  /*43a0*/  LDC R19, c[0x0][0x374] ;  /* 0x0000dd00ff137b82 */ /* 0x014e640000000800 */
.L_x_97:
[C---:B------:R-:W-:Y:S02]  /*43b0*/  LEA R0, R28.reuse, UR7, 0x3 ;  /* 0x000000071c007c11 */ /* 0x040fe4000f8e18ff */
[----:B------:R-:W-:Y:S02]  /*43c0*/  SHF.L.U32 R2, R27, 0x1f, RZ ;  /* 0x0000001f1b027819 */ /* 0x000fe400000006ff */
[----:B------:R-:W-:Y:S02]  /*43d0*/  LEA R20, R28, UR7, 0x4 ;  /* 0x000000071c147c11 */ /* 0x000fe4000f8e20ff */
[----:B--2---:R-:W2:Y:S02]  /*43e0*/  SYNCS.PHASECHK.TRANS64.TRYWAIT P0, [R0+URZ+0xa0], R2 ;  /* 0x0000a002000075a7 */ /* 0x004ea400080011ff */
[----:B--2---:R-:W-:Y:S05]  /*43f0*/  @!P0 BRA `(.L_x_87) ;  /* 0x0000005800488947 */ /* 0x004fea0003800000 */
.L_x_182:
[----:B------:R-:W-:Y:S01]  /*4400*/  ISETP.GE.AND P0, PT, R40, 0x1, PT ;  /* 0x000000012800780c */ /* 0x000fe20003f06270 */
[----:B------:R-:W4:Y:S01]  /*4410*/  LDS.128 R20, [R20+0x130] ;  /* 0x0001300014147984 */ /* 0x000f220000000c00 */
[----:B--2---:R-:W-:Y:S01]  /*4420*/  VIADD R0, R0, 0xb0 ;  /* 0x000000b000007836 */ /* 0x004fe20000000000 */
[----:B------:R-:W-:Y:S01]  /*4430*/  @!PT LDS RZ, [RZ] ;  /* 0x00000000fffff984 */ /* 0x000fe20000000800 */
[----:B------:R-:W-:Y:S01]  /*4440*/  @!PT LDS RZ, [RZ] ;  /* 0x00000000fffff984 */ /* 0x000fe20000000800 */
[----:B------:R-:W-:Y:S01]  /*4450*/  @!PT LDS RZ, [RZ] ;  /* 0x00000000fffff984 */ /* 0x000fe20000000800 */
[----:B------:R-:W-:Y:S01]  /*4460*/  @!PT LDS RZ, [RZ] ;  /* 0x00000000fffff984 */ /* 0x000fe20000000800 */
[----:B------:R2:W-:Y:S06]  /*4470*/  MEMBAR.ALL.CTA ;  /* 0x0000000000007992 */ /* 0x0005ec0000008000 */
[----:B--2---:R-:W2:Y:S01]  /*4480*/  FENCE.VIEW.ASYNC.S ;  /* 0x00000000000073c6 */ /* 0x004ea20000000000 */
[----:B------:R-:W-:Y:S04]  /*4490*/  PRMT R0, RZ, 0x654, R0 ;  /* 0x00000654ff007816 */ /* 0x000fe80000000000 */
[----:B--2---:R2:W-:Y:S01]  /*44a0*/  SYNCS.ARRIVE.TRANS64.RED.A1T0 RZ, [R0+URZ], RZ ;  /* 0x000000ff00ff79a7 */ /* 0x0045e200081004ff */
[----:B----4-:R-:W-:Y:S11]  /*44b0*/  LOP3.LUT P3, RZ, R22, 0x1, RZ, 0xc0, !PT ;  /* 0x0000000116ff7812 */ /* 0x010ff6000786c0ff */
[----:B------:R-:W-:Y:S02]  /*44c0*/  @!UPT UIADD3 URZ, UPT, UPT, URZ, URZ, URZ ;  /* 0x000000fffffff290 */ /* 0x000fe4000fffe0ff */
[----:B------:R-:W-:Y:S02]  /*44d0*/  @P3 MOV R11, R20 ;  /* 0x00000014000b3202 */ /* 0x000fe40000000f00 */
[----:B------:R-:W-:Y:S01]  /*44e0*/  @P3 LOP3.LUT R10, R21, 0xffff, RZ, 0xc0, !PT ;  /* 0x0000ffff150a3812 */ /* 0x000fe200078ec0ff */
[----:B--2---:R-:W-:Y:S06]  /*44f0*/  @!P0 BRA `(.L_x_88) ;  /* 0x0000000000a48947 */ /* 0x004fec0003800000 */
[-C--:B-1----:R-:W-:Y:S01]  /*4500*/  IMAD.HI.U32 R0, R19, R7.reuse, RZ ;  /* 0x0000000713007227 */ /* 0x082fe200078e00ff */
[----:B------:R-:W-:Y:S02]  /*4510*/  ISETP.NE.AND P0, PT, R6, 0x1, PT ;  /* 0x000000010600780c */ /* 0x000fe40003f05270 */
[----:B------:R-:W-:Y:S01]  /*4520*/  ISETP.NE.AND P2, PT, R40, 0x1, PT ;  /* 0x000000012800780c */ /* 0x000fe20003f45270 */
[----:B---3--:R-:W-:Y:S01]  /*4530*/  IMAD.HI.U32 R9, R24, R16, RZ ;  /* 0x0000001018097227 */ /* 0x008fe200078e00ff */
[----:B------:R-:W-:Y:S02]  /*4540*/  SHF.R.U32.HI R0, RZ, R18, R0 ;  /* 0x00000012ff007219 */ /* 0x000fe40000011600 */
[----:B------:R-:W-:Y:S01]  /*4550*/  ISETP.NE.AND P4, PT, R3, 0x1, PT ;  /* 0x000000010300780c */ /* 0x000fe20003f85270 */
[----:B------:R-:W-:Y:S01]  /*4560*/  IMAD.HI.U32 R13, R10, R7, RZ ;  /* 0x000000070a0d7227 */ /* 0x000fe200078e00ff */
[----:B------:R-:W-:Y:S02]  /*4570*/  SHF.R.U32.HI R9, RZ, R17, R9 ;  /* 0x00000011ff097219 */ /* 0x000fe40000011609 */
[----:B------:R-:W-:Y:S01]  /*4580*/  SEL R0, R19, R0, !P0 ;  /* 0x0000000013007207 */ /* 0x000fe20004000000 */
[----:B------:R-:W-:Y:S01]  /*4590*/  IMAD.HI.U32 R12, R11, R16, RZ ;  /* 0x000000100b0c7227 */ /* 0x000fe200078e00ff */
[----:B------:R-:W-:Y:S03]  /*45a0*/  SEL R9, R24, R9, !P4 ;  /* 0x0000000918097207 */ /* 0x000fe60006000000 */
[-C--:B------:R-:W-:Y:S01]  /*45b0*/  IMAD.HI.U32 R8, R0, R4.reuse, RZ ;  /* 0x0000000400087227 */ /* 0x080fe200078e00ff */
[----:B------:R-:W-:Y:S03]  /*45c0*/  SHF.R.U32.HI R12, RZ, R17, R12 ;  /* 0x00000011ff0c7219 */ /* 0x000fe6000001160c */
[----:B------:R-:W-:Y:S01]  /*45d0*/  IMAD.HI.U32 R2, R9, R4, RZ ;  /* 0x0000000409027227 */ /* 0x000fe200078e00ff */
[-C--:B------:R-:W-:Y:S02]  /*45e0*/  @P2 SHF.R.U32.HI R0, RZ, R5.reuse, R8 ;  /* 0x00000005ff002219 */ /* 0x080fe40000011608 */
[----:B------:R-:W-:Y:S02]  /*45f0*/  SHF.R.U32.HI R8, RZ, R18, R13 ;  /* 0x00000012ff087219 */ /* 0x000fe4000001160d */
[----:B------:R-:W-:Y:S01]  /*4600*/  @P2 SHF.R.U32.HI R9, RZ, R5, R2 ;  /* 0x00000005ff092219 */ /* 0x000fe20000011602 */
[----:B------:R-:W-:Y:S01]  /*4610*/  IMAD R0, R40, R0, RZ ;  /* 0x0000000028007224 */ /* 0x000fe200078e02ff */
[----:B------:R-:W-:Y:S02]  /*4620*/  SEL R8, R10, R8, !P0 ;  /* 0x000000080a087207 */ /* 0x000fe40004000000 */
[----:B------:R-:W-:Y:S01]  /*4630*/  SEL R2, R11, R12, !P4 ;  /* 0x0000000c0b027207 */ /* 0x000fe20006000000 */
[----:B------:R-:W-:Y:S01]  /*4640*/  IMAD R12, R40, R9, RZ ;  /* 0x00000009280c7224 */ /* 0x000fe200078e02ff */
[C---:B------:R-:W-:Y:S01]  /*4650*/  ISETP.GE.AND P0, PT, R8.reuse, R0, PT ;  /* 0x000000000800720c */ /* 0x040fe20003f06270 */
[----:B------:R-:W-:Y:S03]  /*4660*/  IMAD.HI.U32 R0, R8, R4, RZ ;  /* 0x0000000408007227 */ /* 0x000fe600078e00ff */
[----:B------:R-:W-:Y:S02]  /*4670*/  ISETP.GE.OR P0, PT, R2, R12, P0 ;  /* 0x0000000c0200720c */ /* 0x000fe40000706670 */
[-C--:B------:R-:W-:Y:S04]  /*4680*/  SHF.R.U32.HI R0, RZ, R5.reuse, R0 ;  /* 0x00000005ff007219 */ /* 0x080fe80000011600 */
[----:B------:R-:W-:Y:S05]  /*4690*/  SEL R13, R8, R0, !P2 ;  /* 0x00000000080d7207 */ /* 0x000fea0005000000 */
[----:B------:R-:W-:Y:S02]  /*46a0*/  IMAD.MOV R12, RZ, RZ, -R13 ;  /* 0x000000ffff0c7224 */ /* 0x000fe400078e0a0d */
[----:B------:R-:W-:Y:S04]  /*46b0*/  @!P0 IMAD.HI.U32 R0, R2, R4, RZ ;  /* 0x0000000402008227 */ /* 0x000fe800078e00ff */
[----:B------:R-:W-:Y:S01]  /*46c0*/  IMAD R12, R40, R12, R8 ;  /* 0x0000000c280c7224 */ /* 0x000fe200078e0208 */
[----:B------:R-:W-:Y:S04]  /*46d0*/  @!P0 SHF.R.U32.HI R0, RZ, R5, R0 ;  /* 0x00000005ff008219 */ /* 0x000fe80000011600 */
[----:B------:R-:W-:Y:S04]  /*46e0*/  @!P0 SEL R0, R2, R0, !P2 ;  /* 0x0000000002008207 */ /* 0x000fe80005000000 */
[----:B------:R-:W-:Y:S01]  /*46f0*/  @!P0 IADD3 R13, PT, PT, R13, -R0, RZ ;  /* 0x800000000d0d8210 */ /* 0x000fe20007ffe0ff */
[----:B------:R-:W-:Y:S01]  /*4700*/  @!P0 IMAD R0, R9, R12, R0 ;  /* 0x0000000c09008224 */ /* 0x000fe200078e0200 */
[----:B------:R-:W-:Y:S01]  /*4710*/  IADD3 R9, PT, PT, -R8, RZ, RZ ;  /* 0x000000ff08097210 */ /* 0x000fe20007ffe1ff */
[--C-:B------:R-:W-:Y:S02]  /*4720*/  IMAD.MOV R12, RZ, RZ, -R2.reuse ;  /* 0x000000ffff0c7224 */ /* 0x100fe400078e0a02 */
[----:B------:R-:W-:Y:S02]  /*4730*/  @!P0 IMAD R8, R13, R40, R2 ;  /* 0x000000280d088224 */ /* 0x000fe400078e0202 */
[----:B------:R-:W-:Y:S02]  /*4740*/  @!P0 IMAD.MOV.U32 R2, RZ, RZ, R0 ;  /* 0x000000ffff028224 */ /* 0x000fe400078e0000 */
[----:B------:R-:W-:Y:S02]  /*4750*/  IMAD R11, R3, R12, R11 ;  /* 0x0000000c030b7224 */ /* 0x000fe400078e020b */
[----:B------:R-:W-:Y:S02]  /*4760*/  IMAD R10, R6, R9, R10 ;  /* 0x00000009060a7224 */ /* 0x000fe400078e020a */
[----:B------:R-:W-:Y:S02]  /*4770*/  IMAD R11, R2, R3, R11 ;  /* 0x00000003020b7224 */ /* 0x000fe400078e020b */
[----:B------:R-:W-:Y:S02]  /*4780*/  IMAD R10, R8, R6, R10 ;  /* 0x00000006080a7224 */ /* 0x000fe400078e020a */
.L_x_88:
[----:B------:R-:W-:Y:S05]  /*4790*/  BRA.U UP1, `(.L_x_89) ;  /* 0x0000000101107547 */ /* 0x000fea000b800000 */
[----:B------:R-:W-:Y:S04]  /*47a0*/  MOV R2, UR6 ;  /* 0x0000000600027c02 */ /* 0x000fe80008000f00 */
[----:B------:R-:W-:Y:S04]  /*47b0*/  SHF.L.U32 R2, R2, 0x1f, RZ ;  /* 0x0000001f02027819 */ /* 0x000fe800000006ff */
[----:B------:R-:W2:Y:S02]  /*47c0*/  SYNCS.PHASECHK.TRANS64.TRYWAIT P0, [UR7+0x98], R2 ;  /* 0x00009802ff0075a7 */ /* 0x000ea40008001107 */
[----:B--2---:R-:W-:Y:S05]  /*47d0*/  @!P0 BRA `(.L_x_90) ;  /* 0x0000005400648947 */ /* 0x004fea0003800000 */
.L_x_89:
[----:B------:R-:W-:Y:S02]  /*47e0*/  R2UR UR35, R14 ;  /* 0x000000000e2372ca */ /* 0x000fe400000e0000 */
[----:B------:R-:W-:Y:S02]  /*47f0*/  R2UR UR34, R15 ;  /* 0x000000000f2272ca */ /* 0x000fe400000e0000 */
[----:B------:R-:W-:Y:S02]  /*4800*/  ISETP.NE.U32.AND P2, PT, RZ, UR4, PT ;  /* 0x00000004ff007c0c */ /* 0x000fe4000bf45070 */
[----:B------:R-:W-:Y:S02]  /*4810*/  SHF.L.U32 R14, R29, 0x1f, RZ ;  /* 0x0000001f1d0e7819 */ /* 0x000fe400000006ff */
[----:B------:R-:W-:Y:S05]  /*4820*/  ISETP.NE.AND.EX P2, PT, RZ, UR5, PT, P2 ;  /* 0x00000005ff007c0c */ /* 0x000fea000bf45320 */
[----:B------:R-:W-:Y:S02]  /*4830*/  USHF.L.U32 UR35, UR35, 0x7, URZ ;  /* 0x0000000723237899 */ /* 0x000fe400080006ff */
[----:B------:R-:W-:Y:S01]  /*4840*/  USHF.L.U32 UR34, UR34, 0x7, URZ ;  /* 0x0000000722227899 */ /* 0x000fe200080006ff */
[----:B------:R-:W-:Y:S11]  /*4850*/  BRA.U !UP3, `(.L_x_91) ;  /* 0x000000010b347547 */ /* 0x000ff6000b800000 */
[----:B------:R-:W-:Y:S01]  /*4860*/  UPLOP3.LUT UP0, UPT, UPT, UPT, UP2, 0x80, 0x8 ;  /* 0x000000000008789c */ /* 0x000fe20003f0f020 */
[----:B--2---:R-:W-:Y:S02]  /*4870*/  HFMA2 R0, -RZ, RZ, 0, 5.9604644775390625e-08 ;  /* 0x00000001ff007431 */ /* 0x004fe400000001ff */
[----:B------:R-:W-:Y:S03]  /*4880*/  IMAD.MOV.U32 R92, RZ, RZ, 0x1 ;  /* 0x00000001ff5c7424 */ /* 0x000fe600078e00ff */
[----:B------:R-:W-:Y:S05]  /*4890*/  PLOP3.LUT P0, PT, PT, PT, UP0, 0x80, 0x8 ;  /* 0x000000000008781c */ /* 0x000fea0003f0f008 */
[----:B------:R-:W2:Y:S01]  /*48a0*/  @UP0 LDCU.64 UR10, c[0x0][0x888] ;  /* 0x00011100ff0a07ac */ /* 0x000ea20008000a00 */
[----:B------:R-:W-:Y:S07]  /*48b0*/  @UP0 UIMAD UR8, UR36, UR4, URZ ;  /* 0x00000004240802a4 */ /* 0x000fee000f8e02ff */
[----:B------:R-:W-:Y:S01]  /*48c0*/  @!P0 PRMT R92, R0, 0x7610, R92 ;  /* 0x00007610005c8816 */ /* 0x000fe2000000005c */
[----:B--2---:R-:W-:Y:S03]  /*48d0*/  @UP0 UIMAD.WIDE UR10, UR8, 0x4, UR10 ;  /* 0x00000004080a08a5 */ /* 0x004fe6000f8e020a */
[----:B------:R-:W2:Y:S03]  /*48e0*/  @!UP0 LDCU UR8, c[0x0][0x880] ;  /* 0x00011000ff0887ac */ /* 0x000ea60008000800 */
[----:B------:R-:W-:Y:S01]  /*48f0*/  IMAD.U32 R8, RZ, RZ, UR10 ;  /* 0x0000000aff087e24 */ /* 0x000fe2000f8e00ff */
[----:B------:R-:W-:Y:S05]  /*4900*/  MOV R9, UR11 ;  /* 0x0000000b00097c02 */ /* 0x000fea0008000f00 */
[----:B-----5:R4:W5:Y:S02]  /*4910*/  @P0 LDG.E R49, desc[UR46][R8.64] ;  /* 0x0000002e08310981 */ /* 0x020964000c1e1900 */
[----:B--2-4-:R-:W-:Y:S07]  /*4920*/  @!P0 IMAD.U32 R49, RZ, RZ, UR8 ;  /* 0x00000008ff318e24 */ /* 0x014fee000f8e00ff */
.L_x_91:
[----:B-----5:R-:W-:Y:S01]  /*4930*/  @!P2 FSETP.EQ.AND P0, PT, R49, RZ, PT ;  /* 0x000000ff3100a20b */ /* 0x020fe20003f02000 */
[----:B------:R-:W-:Y:S01]  /*4940*/  @!UPT UIADD3 URZ, UPT, UPT, URZ, URZ, URZ ;  /* 0x000000fffffff290 */ /* 0x000fe2000fffe0ff */
[----:B------:R-:W-:Y:S11]  /*4950*/  @!P2 BRA `(.L_x_92) ;  /* 0x000000000014a947 */ /* 0x000ff60003800000 */
[----:B------:R-:W-:Y:S02]  /*4960*/  LOP3.LUT P2, RZ, R92, 0xff, RZ, 0xc0, !PT ;  /* 0x000000ff5cff7812 */ /* 0x000fe4000784c0ff */
[----:B------:R-:W-:Y:S04]  /*4970*/  PLOP3.LUT P0, PT, PT, PT, UP0, 0x80, 0x8 ;  /* 0x000000000008781c */ /* 0x000fe80003f0f008 */
[----:B------:R-:W-:Y:S07]  /*4980*/  PLOP3.LUT P0, PT, P0, PT, PT, 0x8, 0x80 ;  /* 0x000000000080781c */ /* 0x000fee000070e170 */
[----:B------:R-:W-:Y:S11]  /*4990*/  @P2 FSETP.EQ.AND P0, PT, R49, RZ, PT ;  /* 0x000000ff3100220b */ /* 0x000ff60003f02000 */
[----:B------:R-:W-:Y:S02]  /*49a0*/  @!UPT UIADD3 URZ, UPT, UPT, URZ, URZ, URZ ;  /* 0x000000fffffff290 */ /* 0x000fe4000fffe0ff */
.L_x_92:
[----:B------:R-:W4:Y:S01]  /*49b0*/  SYNCS.PHASECHK.TRANS64.TRYWAIT P2, [UR7+0x70], R14 ;  /* 0x0000700eff0075a7 */ /* 0x000f220008041107 */
[----:B------:R-:W-:Y:S04]  /*49c0*/  ELECT P4, URZ, PT ;  /* 0x0000000000ff782f */ /* 0x000fe80003880000 */
[----:B------:R-:W-:Y:S11]  /*49d0*/  PLOP3.LUT P4, PT, P0, P4, PT, 0xf2, 0x2f ;  /* 0x00000000002f781c */ /* 0x000ff60000789e72 */
[----:B------:R-:W-:Y:S02]  /*49e0*/  @!UPT UIADD3 URZ, UPT, UPT, URZ, URZ, URZ ;  /* 0x000000fffffff290 */ /* 0x000fe4000fffe0ff */
[----:B-1----:R-:W-:Y:S05]  /*49f0*/  @!P4 IADD3 R8, P0, PT, R30, 0x580, RZ ;  /* 0x000005801e08c810 */ /* 0x002fea0007f1e0ff */
[----:B--2---:R-:W-:Y:S01]  /*4a00*/  @!P4 IMAD.X R2, RZ, RZ, R31, P0 ;  /* 0x000000ffff02c224 */ /* 0x004fe200000e061f */
[----:B----4-:R-:W-:Y:S07]  /*4a10*/  @!P2 BRA `(.L_x_93) ;  /* 0x0000005000eca947 */ /* 0x010fee0003800000 */
.L_x_185:
[----:B------:R-:W-:Y:S01]  /*4a20*/  @!P4 R2UR UR8, R2 ;  /* 0x000000000208c2ca */ /* 0x000fe200000e0000 */
[----:B------:R-:W-:Y:S01]  /*4a30*/  VOTEU.ALL UP1, P4 ;  /* 0x0000000000ff7886 */ /* 0x000fe20002020000 */
[----:B------:R-:W-:Y:S01]  /*4a40*/  @!P4 R2UR UR9, R8 ;  /* 0x000000000809c2ca */ /* 0x000fe200000e0000 */
[----:B-1----:R-:W-:Y:S01]  /*4a50*/  @!P4 IMAD.MOV.U32 R0, RZ, RZ, 0x2000 ;  /* 0x00002000ff00c424 */ /* 0x002fe200078e00ff */
[----:B------:R-:W-:Y:S01]  /*4a60*/  UMOV UR10, 0x0 ;  /* 0x00000000000a7882 */ /* 0x000fe20000000000 */
[----:B------:R-:W-:Y:S01]  /*4a70*/  UMOV UR11, 0x10000000 ;  /* 0x10000000000b7882 */ /* 0x000fe20000000000 */
[----:B------:R-:W-:Y:S01]  /*4a80*/  @!UP1 UIADD3 UR32, UPT, UPT, UR7, 0x200, URZ ;  /* 0x0000020007209890 */ /* 0x000fe2000fffe0ff */
[----:B------:R-:W-:Y:S06]  /*4a90*/  VOTEU.ALL UP1, P4 ;  /* 0x0000000000ff7886 */ /* 0x000fec0002020000 */
[----:B------:R-:W-:Y:S01]  /*4aa0*/  IMAD.U32 R9, RZ, RZ, UR8 ;  /* 0x00000008ff097e24 */ /* 0x000fe2000f8e00ff */
[----:B------:R-:W-:Y:S01]  /*4ab0*/  UPRMT UR8, UR37, 0x654, UR33 ;  /* 0x0000065425087896 */ /* 0x000fe20008000021 */
[----:B------:R-:W-:Y:S03]  /*4ac0*/  IMAD.U32 R8, RZ, RZ, UR9 ;  /* 0x00000009ff087e24 */ /* 0x000fe6000f8e00ff */
[----:B------:R-:W-:Y:S02]  /*4ad0*/  @!P4 R2UR UR15, R9 ;  /* 0x00000000090fc2ca */ /* 0x000fe400000e0000 */
[----:B------:R-:W-:Y:S02]  /*4ae0*/  @!P4 R2UR UR14, R8 ;  /* 0x00000000080ec2ca */ /* 0x000fe400000e0000 */
[----:B------:R-:W-:Y:S05]  /*4af0*/  @!P4 IADD3 R8, P0, PT, R30, 0x580, RZ ;  /* 0x000005801e08c810 */ /* 0x000fea0007f1e0ff */
[----:B------:R-:W-:Y:S06]  /*4b00*/  @!P4 IMAD.X R2, RZ, RZ, R31, P0 ;  /* 0x000000ffff02c224 */ /* 0x000fec00000e061f */
[----:B------:R1:W-:Y:S01]  /*4b10*/  @!UP1 UTMALDG.3D [UR32], [UR14], desc[UR10] ;  /* 0x00000a200e0095b4 */ /* 0x0003e20008011000 */
[----:B------:R1:W-:Y:S01]  /*4b20*/  @!P4 SYNCS.ARRIVE.TRANS64.RED.A0TR RZ, [UR7+0x50], R0 ;  /* 0x00005000ffffc9a7 */ /* 0x0003e20008300407 */
[----:B------:R-:W-:Y:S01]  /*4b30*/  SYNCS.ARRIVE.TRANS64.RED.A1T0 RZ, [UR8], RZ ;  /* 0x000000ffffff79a7 */ /* 0x000fe20008100408 */
[----:B------:R-:W2:Y:S02]  /*4b40*/  SYNCS.PHASECHK.TRANS64.TRYWAIT P2, [UR7+0x78], R14 ;  /* 0x0000780eff0075a7 */ /* 0x000ea40008041107 */
[----:B-12---:R-:W-:Y:S05]  /*4b50*/  @!P2 BRA `(.L_x_94) ;  /* 0x0000005000b4a947 */ /* 0x006fea0003800000 */
.L_x_187:
[----:B------:R-:W-:Y:S01]  /*4b60*/  @!P4 R2UR UR8, R2 ;  /* 0x000000000208c2ca */ /* 0x000fe200000e0000 */
[----:B------:R-:W-:Y:S01]  /*4b70*/  VOTEU.ALL UP1, P4 ;  /* 0x0000000000ff7886 */ /* 0x000fe20002020000 */
[----:B------:R-:W-:Y:S01]  /*4b80*/  @!P4 R2UR UR9, R8 ;  /* 0x000000000809c2ca */ /* 0x000fe200000e0000 */
[----:B-1----:R-:W-:Y:S01]  /*4b90*/  @!P4 IMAD.MOV.U32 R0, RZ, RZ, 0x2000 ;  /* 0x00002000ff00c424 */ /* 0x002fe200078e00ff */
[----:B------:R-:W-:Y:S01]  /*4ba0*/  UMOV UR10, 0x0 ;  /* 0x00000000000a7882 */ /* 0x000fe20000000000 */
[----:B------:R-:W-:Y:S01]  /*4bb0*/  UMOV UR11, 0x10000000 ;  /* 0x10000000000b7882 */ /* 0x000fe20000000000 */
[----:B------:R-:W-:Y:S02]  /*4bc0*/  @!UP1 UIADD3 UR26, UPT, UPT, UR34, 0x20, URZ ;  /* 0x00000020221a9890 */ /* 0x000fe4000fffe0ff */
[----:B------:R-:W-:Y:S01]  /*4bd0*/  @!UP1 UIADD3 UR24, UPT, UPT, UR7, 0x2200, URZ ;  /* 0x0000220007189890 */ /* 0x000fe2000fffe0ff */
[----:B------:R-:W-:Y:S01]  /*4be0*/  VOTEU.ALL UP1, P4 ;  /* 0x0000000000ff7886 */ /* 0x000fe20002020000 */
[----:B------:R-:W-:Y:S01]  /*4bf0*/  UMOV UR27, UR35 ;  /* 0x00000023001b7c82 */ /* 0x000fe20008000000 */
[----:B------:R-:W-:Y:S02]  /*4c00*/  UMOV UR28, UR36 ;  /* 0x00000024001c7c82 */ /* 0x000fe40008000000 */
        /* <DEDUP_REMOVED lines=12> */
.L_x_189:
[----:B------:R-:W2:Y:S01]  /*4cd0*/  LDC.64 R12, c[0x0][0xb18] ;  /* 0x0002c600ff0c7b82 */ /* 0x000ea20000000a00 */
[----:B------:R-:W-:Y:S01]  /*4ce0*/  @!P4 R2UR UR8, R2 ;  /* 0x000000000208c2ca */ /* 0x000fe200000e0000 */
[----:B------:R-:W-:Y:S01]  /*4cf0*/  VOTEU.ALL UP1, P4 ;  /* 0x0000000000ff7886 */ /* 0x000fe20002020000 */
[----:B------:R-:W-:Y:S01]  /*4d00*/  @!P4 R2UR UR9, R8 ;  /* 0x000000000809c2ca */ /* 0x000fe200000e0000 */
[----:B-1----:R-:W-:Y:S01]  /*4d10*/  @!P4 IMAD.MOV.U32 R0, RZ, RZ, 0x2000 ;  /* 0x00002000ff00c424 */ /* 0x002fe200078e00ff */
[----:B------:R-:W-:Y:S03]  /*4d20*/  UMOV UR10, 0x0 ;  /* 0x00000000000a7882 */ /* 0x000fe60000000000 */
[----:B------:R-:W1:Y:S01]  /*4d30*/  @!P1 LDC R2, c[0x0][0xb0c] ;  /* 0x0002c300ff029b82 */ /* 0x000e620000000800 */
[----:B------:R-:W-:Y:S01]  /*4d40*/  @!UP1 UIADD3 UR18, UPT, UPT, UR34, 0x40, URZ ;  /* 0x0000004022129890 */ /* 0x000fe2000fffe0ff */
[----:B------:R-:W-:Y:S01]  /*4d50*/  @P3 SHF.R.U32.HI R26, RZ, 0x10, R21 ;  /* 0x00000010ff1a3819 */ /* 0x000fe20000011615 */
[----:B------:R-:W-:Y:S01]  /*4d60*/  @!UP1 UIADD3 UR16, UPT, UPT, UR7, 0x4200, URZ ;  /* 0x0000420007109890 */ /* 0x000fe2000fffe0ff */
[----:B------:R-:W-:Y:S01]  /*4d70*/  VIADD R28, R28, 0x1 ;  /* 0x000000011c1c7836 */ /* 0x000fe20000000000 */
[----:B------:R-:W-:Y:S01]  /*4d80*/  VOTEU.ALL UP1, P4 ;  /* 0x0000000000ff7886 */ /* 0x000fe20002020000 */
[----:B------:R-:W-:Y:S01]  /*4d90*/  UMOV UR11, 0x10000000 ;  /* 0x10000000000b7882 */ /* 0x000fe20000000000 */
[----:B------:R-:W-:Y:S01]  /*4da0*/  UMOV UR19, UR35 ;  /* 0x0000002300137c82 */ /* 0x000fe20008000000 */
[----:B------:R-:W-:Y:S01]  /*4db0*/  IMAD.U32 R9, RZ, RZ, UR8 ;  /* 0x00000008ff097e24 */ /* 0x000fe2000f8e00ff */
[----:B------:R-:W-:Y:S01]  /*4dc0*/  UMOV UR20, UR36 ;  /* 0x0000002400147c82 */ /* 0x000fe20008000000 */
[----:B------:R-:W-:Y:S01]  /*4dd0*/  IMAD.U32 R8, RZ, RZ, UR9 ;  /* 0x00000009ff087e24 */ /* 0x000fe2000f8e00ff */
[----:B------:R-:W-:Y:S02]  /*4de0*/  UPRMT UR8, UR37, 0x654, UR17 ;  /* 0x0000065425087896 */ /* 0x000fe40008000011 */
[----:B------:R-:W-:Y:S02]  /*4df0*/  @!P4 R2UR UR15, R9 ;  /* 0x00000000090fc2ca */ /* 0x000fe400000e0000 */
[----:B------:R-:W-:Y:S02]  /*4e00*/  @!P4 R2UR UR14, R8 ;  /* 0x00000000080ec2ca */ /* 0x000fe400000e0000 */
[----:B------:R-:W4:Y:S11]  /*4e10*/  LDC.64 R8, c[0x0][0xb10] ;  /* 0x0002c400ff087b82 */ /* 0x000f360000000a00 */
[----:B------:R1:W-:Y:S01]  /*4e20*/  @!UP1 UTMALDG.3D [UR16], [UR14], desc[UR10] ;  /* 0x00000a100e0095b4 */ /* 0x0003e20008011000 */
[----:B------:R5:W-:Y:S01]  /*4e30*/  @!P4 SYNCS.ARRIVE.TRANS64.RED.A0TR RZ, [UR7+0x60], R0 ;  /* 0x00006000ffffc9a7 */ /* 0x000be20008300407 */
[C---:B----4-:R-:W-:Y:S01]  /*4e40*/  @!P1 IMAD.HI.U32 R8, R11.reuse, R8, RZ ;  /* 0x000000080b089227 */ /* 0x050fe200078e00ff */
[----:B--2---:R-:W-:Y:S02]  /*4e50*/  @!P1 ISETP.NE.AND P0, PT, R12, 0x1, PT ;  /* 0x000000010c00980c */ /* 0x004fe40003f05270 */
[----:B-1----:R-:W-:Y:S01]  /*4e60*/  @!P1 ISETP.NE.AND P2, PT, R2, 0x1, PT ;  /* 0x000000010200980c */ /* 0x002fe20003f45270 */
[----:B------:R-:W-:Y:S01]  /*4e70*/  SYNCS.ARRIVE.TRANS64.RED.A1T0 RZ, [UR8], RZ ;  /* 0x000000ffffff79a7 */ /* 0x000fe20008100408 */
[C---:B------:R-:W-:Y:S01]  /*4e80*/  @!P1 IMAD.HI.U32 R13, R10.reuse, R13, RZ ;  /* 0x0000000d0a0d9227 */ /* 0x040fe200078e00ff */
[----:B------:R-:W-:Y:S04]  /*4e90*/  @!P1 SHF.R.U32.HI R8, RZ, R9, R8 ;  /* 0x00000009ff089219 */ /* 0x000fe80000011608 */
[----:B------:R-:W-:Y:S01]  /*4ea0*/  @!P1 SEL R8, R11, R8, !P2 ;  /* 0x000000080b089207 */ /* 0x000fe20005000000 */
[----:B------:R-:W1:Y:S01]  /*4eb0*/  SYNCS.PHASECHK.TRANS64.TRYWAIT P5, [UR7+0x88], R14 ;  /* 0x0000880eff0075a7 */ /* 0x000e6200080a1107 */
[----:B-----5:R-:W2:Y:S02]  /*4ec0*/  @!P1 LDC R0, c[0x0][0xb20] ;  /* 0x0002c800ff009b82 */ /* 0x020ea40000000800 */
[----:B--2---:R-:W-:Y:S04]  /*4ed0*/  @!P1 SHF.R.U32.HI R0, RZ, R0, R13 ;  /* 0x00000000ff009219 */ /* 0x004fe8000001160d */
[----:B------:R-:W-:Y:S05]  /*4ee0*/  @!P1 SEL R9, R10, R0, !P0 ;  /* 0x000000000a099207 */ /* 0x000fea0004000000 */
[----:B------:R-:W-:Y:S02]  /*4ef0*/  @!P1 IMAD.IADD R0, R9, 0x1, -R8 ;  /* 0x0000000109009824 */ /* 0x000fe400078e0a08 */
[----:B------:R-:W-:Y:S02]  /*4f00*/  @!P1 IMAD.IADD R8, R8, 0x1, -R9 ;  /* 0x0000000108089824 */ /* 0x000fe400078e0a09 */
[----:B------:R-:W-:Y:S02]  /*4f10*/  @!P1 IMAD R11, R0, R2, R11 ;  /* 0x00000002000b9224 */ /* 0x000fe400078e020b */
[----:B------:R-:W-:Y:S01]  /*4f20*/  @!P1 IMAD R10, R8, R12, R10 ;  /* 0x0000000c080a9224 */ /* 0x000fe200078e020a */
[----:B-1----:R-:W-:Y:S06]  /*4f30*/  @!P5 BRA `(.L_x_96) ;  /* 0x0000004c00ecd947 */ /* 0x002fec0003800000 */
.L_x_191:
[----:B------:R-:W-:Y:S01]  /*4f40*/  @!P4 IADD3 R2, P0, PT, R30, 0x580, RZ ;  /* 0x000005801e02c810 */ /* 0x000fe20007f1e0ff */
[----:B------:R-:W-:Y:S01]  /*4f50*/  VOTEU.ALL UP1, P4 ;  /* 0x0000000000ff7886 */ /* 0x000fe20002020000 */
[----:B------:R-:W-:Y:S01]  /*4f60*/  UMOV UR18, 0x0 ;  /* 0x0000000000127882 */ /* 0x000fe20000000000 */
[----:B------:R-:W-:Y:S01]  /*4f70*/  UMOV UR19, 0x10000000 ;  /* 0x1000000000137882 */ /* 0x000fe20000000000 */
[----:B------:R-:W-:Y:S01]  /*4f80*/  @!P4 R2UR UR9, R2 ;  /* 0x000000000209c2ca */ /* 0x000fe200000e0000 */
[----:B-1----:R-:W-:Y:S01]  /*4f90*/  @!P4 IMAD.X R0, RZ, RZ, R31, P0 ;  /* 0x000000ffff00c224 */ /* 0x002fe200000e061f */
[----:B------:R-:W-:Y:S01]  /*4fa0*/  @!UP1 UIADD3 UR10, UPT, UPT, UR34, 0x60, URZ ;  /* 0x00000060220a9890 */ /* 0x000fe2000fffe0ff */
[----:B------:R-:W-:Y:S01]  /*4fb0*/  ISETP.NE.AND P0, PT, R28, 0x2, PT ;  /* 0x000000021c00780c */ /* 0x000fe20003f05270 */
[----:B------:R-:W-:Y:S01]  /*4fc0*/  UMOV UR11, UR35 ;  /* 0x00000023000b7c82 */ /* 0x000fe20008000000 */
[----:B------:R-:W-:Y:S01]  /*4fd0*/  UMOV UR12, UR36 ;  /* 0x00000024000c7c82 */ /* 0x000fe20008000000 */
[----:B------:R-:W-:Y:S01]  /*4fe0*/  @!P4 R2UR UR8, R0 ;  /* 0x000000000008c2ca */ /* 0x000fe200000e0000 */
[----:B------:R-:W-:Y:S01]  /*4ff0*/  IMAD.IADD R15, R10, 0x1, R90 ;  /* 0x000000010a0f7824 */ /* 0x000fe200078e025a */
[----:B------:R-:W-:Y:S01]  /*5000*/  @P3 R2UR UR36, R26 ;  /* 0x000000001a2432ca */ /* 0x000fe200000e0000 */
[----:B------:R-:W-:Y:S01]  /*5010*/  IMAD.IADD R14, R11, 0x1, R91 ;  /* 0x000000010b0e7824 */ /* 0x000fe200078e025b */
[----:B------:R-:W-:Y:S02]  /*5020*/  SEL R0, RZ, 0x1, P0 ;  /* 0x00000001ff007807 */ /* 0x000fe40000000000 */
[----:B------:R-:W-:Y:S01]  /*5030*/  LOP3.LUT R29, R29, 0x1, RZ, 0x3c, !PT ;  /* 0x000000011d1d7812 */ /* 0x000fe200078e3cff */
[----:B------:R-:W-:Y:S01]  /*5040*/  IMAD.U32 R8, RZ, RZ, UR9 ;  /* 0x00000009ff087e24 */ /* 0x000fe2000f8e00ff */
[----:B------:R-:W-:Y:S01]  /*5050*/  @!UP1 UIADD3 UR9, UPT, UPT, UR7, 0x68, URZ ;  /* 0x0000006807099890 */ /* 0x000fe2000fffe0ff */
[----:B------:R-:W-:Y:S02]  /*5060*/  LOP3.LUT R27, R27, R0, RZ, 0x3c, !PT ;  /* 0x000000001b1b7212 */ /* 0x000fe400078e3cff */
[----:B------:R-:W-:Y:S02]  /*5070*/  SEL R28, R28, RZ, P0 ;  /* 0x000000ff1c1c7207 */ /* 0x000fe40000000000 */
[----:B------:R-:W-:Y:S01]  /*5080*/  IMAD.U32 R9, RZ, RZ, UR8 ;  /* 0x00000008ff097e24 */ /* 0x000fe2000f8e00ff */
[----:B------:R-:W-:Y:S01]  /*5090*/  @!P4 R2UR UR14, R8 ;  /* 0x00000000080ec2ca */ /* 0x000fe200000e0000 */
[----:B------:R-:W-:Y:S01]  /*50a0*/  @!UP1 UIADD3 UR8, UPT, UPT, UR7, 0x6200, URZ ;  /* 0x0000620007089890 */ /* 0x000fe2000fffe0ff */
[----:B------:R-:W-:Y:S02]  /*50b0*/  VOTEU.ALL UP1, P4 ;  /* 0x0000000000ff7886 */ /* 0x000fe40002020000 */
[----:B------:R-:W-:Y:S11]  /*50c0*/  @!P4 R2UR UR15, R9 ;  /* 0x00000000090fc2ca */ /* 0x000ff600000e0000 */
[----:B------:R-:W-:Y:S02]  /*50d0*/  @!UPT UIADD3 URZ, UPT, UPT, URZ, URZ, URZ ;  /* 0x000000fffffff290 */ /* 0x000fe4000fffe0ff */
[----:B------:R2:W-:Y:S01]  /*50e0*/  @!UP1 UTMALDG.3D [UR8], [UR14], desc[UR18] ;  /* 0x000012080e0095b4 */ /* 0x0005e20008011000 */
[----:B------:R2:W-:Y:S01]  /*50f0*/  @!P4 SYNCS.ARRIVE.TRANS64.RED.A0TR RZ, [UR7+0x68], R25 ;  /* 0x00006819ffffc9a7 */ /* 0x0005e20008300407 */
[----:B------:R-:W-:Y:S01]  /*5100*/  UPLOP3.LUT UP1, UPT, UPT, UPT, UPT, 0x80, 0x8 ;  /* 0x000000000008789c */ /* 0x000fe20003f2f070 */
[----:B------:R-:W-:Y:S01]  /*5110*/  SYNCS.ARRIVE.TRANS64.RED.A1T0 RZ, [UR13], RZ ;  /* 0x000000ffffff79a7 */ /* 0x000fe2000810040d */
[----:B------:R-:W-:Y:S09]  /*5120*/  @P3 BRA `(.L_x_97) ;  /* 0xfffffff000a03947 */ /* 0x000ff2000383ffff */
[----:B------:R-:W-:-:S04]  /*5130*/  SHF.L.U32 R2, R29, 0x1f, RZ ;  /* 0x0000001f1d027819 */ /* 0x000fc800000006ff */
[----:B------:R-:W1:Y:S02]  /*5140*/  SYNCS.PHASECHK.TRANS64.TRYWAIT P0, [UR7+0x70], R2 ;  /* 0x00007002ff0075a7 */ /* 0x000e640008001107 */
[----:B-1----:R-:W-:Y:S05]  /*5150*/  @!P0 BRA `(.L_x_98) ;  /* 0x0000004c007c8947 */ /* 0x002fea0003800000 */
.L_x_193:
[----:B------:R-:W4:Y:S02]  /*5160*/  SYNCS.PHASECHK.TRANS64.TRYWAIT P0, [UR7+0x78], R2 ;  /* 0x00007802ff0075a7 */ /* 0x000f240008001107 */
[----:B----4-:R-:W-:Y:S05]  /*5170*/  @!P0 BRA `(.L_x_99) ;  /* 0x0000004c008c8947 */ /* 0x010fea0003800000 */
.L_x_195:
[----:B------:R-:W4:Y:S02]  /*5180*/  SYNCS.PHASECHK.TRANS64.TRYWAIT P0, [UR7+0x80], R2 ;  /* 0x00008002ff0075a7 */ /* 0x000f240008001107 */
[----:B----4-:R-:W-:Y:S05]  /*5190*/  @!P0 BRA `(.L_x_100) ;  /* 0x0000004c009c8947 */ /* 0x010fea0003800000 */
.L_x_197:
[----:B-1----:R-:W-:-:S07]  /*51a0*/  MOV R0, UR7 ;  /* 0x0000000700007c02 */ /* 0x002fce0008000f00 */
.L_x_101:
[----:B-1----:R-:W-:-:S04]  /*51b0*/  SHF.L.U32 R2, R29, 0x1f, RZ ;  /* 0x0000001f1d027819 */ /* 0x002fc800000006ff */
[----:B------:R1:W4:Y:S03]  /*51c0*/  SYNCS.PHASECHK.TRANS64.TRYWAIT P0, [R0+URZ+0x88], R2 ;  /* 0x00008802000075a7 */ /* 0x00032600080011ff */
[----:B----4-:R-:W-:Y:S05]  /*51d0*/  @!P0 NANOSLEEP.SYNCS 0x989680 ;  /* 0x009896800000895d */ /* 0x010fea0003900000 */
[----:B------:R-:W4:Y:S02]  /*51e0*/  @!P0 SYNCS.PHASECHK.TRANS64 P0, [R0+URZ+0x88], R2 ;  /* 0x00008802000085a7 */ /* 0x000f2400080010ff */
[----:B--2-4-:R-:W-:Y:S05]  /*51f0*/  @P0 EXIT ;  /* 0x000000000000094d */ /* 0x014fea0003800000 */
[----:B------:R-:W-:Y:S05]  /*5200*/  BRA `(.L_x_101) ;  /* 0xfffffffc00e87947 */ /* 0x000fea000383ffff */
.L_x_86:
[----:B------:R-:W-:-:S06]  /*5210*/  UISETP.GE.AND UP1, UPT, UR10, 0x4, UPT ;  /* 0x000000040a00788c */ /* 0x000fcc000bf26270 */
[----:B------:R-:W-:-:S13]  /*5220*/  PLOP3.LUT P0, PT, PT, PT, UP1, 0x80, 0x8 ;  /* 0x000000000008781c */ /* 0x000fda0003f0f018 */
[----:B------:R-:W-:Y:S05]  /*5230*/  @!P0 EXIT ;  /* 0x000000000000894d */ /* 0x000fea0003800000 */
[----:B------:R-:W-:Y:S01]  /*5240*/  BAR.SYNC.DEFER_BLOCKING 0x6, 0xa0 ;  /* 0x0182800000007b1d */ /* 0x000fe20000010000 */
[C---:B------:R-:W-:Y:S01]  /*5250*/  IMAD.SHL.U32 R2, R105.reuse, 0x20, RZ ;  /* 0x0000002069027824 */ /* 0x040fe200078e00ff */
[C---:B------:R-:W-:Y:S01]  /*5260*/  SHF.L.U32 R46, R105.reuse, 0x10, RZ ;  /* 0x00000010692e7819 */ /* 0x040fe200000006ff */
[C---:B------:R-:W-:Y:S01]  /*5270*/  IMAD.SHL.U32 R104, R105.reuse, 0x4, RZ ;  /* 0x0000000469687824 */ /* 0x040fe200078e00ff */
[C---:B------:R-:W-:Y:S01]  /*5280*/  LOP3.LUT R106, R105.reuse, 0x60, RZ, 0xc0, !PT ;  /* 0x00000060696a7812 */ /* 0x040fe200078ec0ff */
[----:B------:R-:W-:Y:S01]  /*5290*/  HFMA2 R101, -RZ, RZ, 0, 5.9604644775390625e-08 ;  /* 0x00000001ff657431 */ /* 0x000fe200000001ff */
[----:B------:R-:W-:Y:S02]  /*52a0*/  UMOV UR48, 0x400 ;  /* 0x0000040000307882 */ /* 0x000fe40000000000 */
[----:B------:R-:W1:Y:S01]  /*52b0*/  LDC R95, c[0x0][0x370] ;  /* 0x0000dc00ff5f7b82 */ /* 0x000e620000000800 */
[----:B------:R-:W-:Y:S01]  /*52c0*/  ULEA UR48, UR37, UR48, 0x18 ;  /* 0x0000003025307291 */ /* 0x000fe2000f8ec0ff */
[----:B------:R-:W-:Y:S01]  /*52d0*/  LOP3.LUT R3, R2, 0xc0, RZ, 0xc0, !PT ;  /* 0x000000c002037812 */ /* 0x000fe200078ec0ff */
[----:B------:R-:W-:Y:S01]  /*52e0*/  HFMA2 R99, -RZ, RZ, 0, 0 ;  /* 0x00000000ff637431 */ /* 0x000fe200000001ff */
[----:B------:R-:W-:Y:S01]  /*52f0*/  LOP3.LUT R103, R105, 0x2, RZ, 0xc0, !PT ;  /* 0x0000000269677812 */ /* 0x000fe200078ec0ff */
[----:B------:R-:W-:Y:S01]  /*5300*/  UIADD3 UR4, UPT, UPT, UR48, 0x200, URZ ;  /* 0x0000020030047890 */ /* 0x000fe2000fffe0ff */
[----:B------:R-:W-:Y:S01]  /*5310*/  LOP3.LUT R104, R3, 0x18, R104, 0xf8, !PT ;  /* 0x0000001803687812 */ /* 0x000fe200078ef868 */
[----:B------:R-:W-:Y:S01]  /*5320*/  IMAD.MOV.U32 R45, RZ, RZ, RZ ;  /* 0x000000ffff2d7224 */ /* 0x000fe200078e00ff */
[----:B------:R-:W2:Y:S01]  /*5330*/  LDC R42, c[0x0][0xb0c] ;  /* 0x0002c300ff2a7b82 */ /* 0x000ea20000000800 */
[----:B------:R-:W-:Y:S01]  /*5340*/  LOP3.LUT R46, R46, 0x600000, RZ, 0xc0, !PT ;  /* 0x006000002e2e7812 */ /* 0x000fe200078ec0ff */
[----:B------:R-:W-:Y:S01]  /*5350*/  IMAD.MOV.U32 R109, RZ, RZ, RZ ;  /* 0x000000ffff6d7224 */ /* 0x000fe200078e00ff */
[----:B------:R-:W-:Y:S01]  /*5360*/  LOP3.LUT R104, R104, 0xf20, R2, 0xf8, !PT ;  /* 0x00000f2068687812 */ /* 0x000fe200078ef802 */
[----:B------:R-:W-:Y:S01]  /*5370*/  IMAD.U32 R97, RZ, RZ, UR4 ;  /* 0x00000004ff617e24 */ /* 0x000fe2000f8e00ff */
[----:B------:R-:W-:Y:S01]  /*5380*/  LOP3.LUT R105, R105, 0x4, RZ, 0xc0, !PT ;  /* 0x0000000469697812 */ /* 0x000fe200078ec0ff */
[----:B------:R-:W3:Y:S01]  /*5390*/  LDCU.64 UR52, c[0x0][0x348] ;  /* 0x00006900ff3477ac */ /* 0x000ee20008000a00 */
[----:B------:R-:W-:Y:S01]  /*53a0*/  MOV R100, RZ ;  /* 0x000000ff00647202 */ /* 0x000fe20000000f00 */
[----:B------:R-:W4:Y:S01]  /*53b0*/  LDC R93, c[0x0][0xb20] ;  /* 0x0002c800ff5d7b82 */ /* 0x000f220000000800 */
[----:B------:R-:W3:Y:S01]  /*53c0*/  LDS R0, [UR48+0x150] ;  /* 0x00015030ff007984 */ /* 0x000ee20008000800 */
[----:B------:R-:W-:Y:S01]  /*53d0*/  IMAD R104, R104, 0x2, R97 ;  /* 0x0000000268687824 */ /* 0x000fe200078e0261 */
[----:B------:R-:W1:Y:S03]  /*53e0*/  LDCU.64 UR38, c[0x0][0x888] ;  /* 0x00011100ff2677ac */ /* 0x000e660008000a00 */
[--C-:B------:R-:W-:Y:S01]  /*53f0*/  IMAD R103, R103, -0x10, R104.reuse ;  /* 0xfffffff067677824 */ /* 0x100fe200078e0268 */
[----:B------:R-:W1:Y:S01]  /*5400*/  LDCU.64 UR44, c[0x0][0x890] ;  /* 0x00011200ff2c77ac */ /* 0x000e620008000a00 */
[----:B------:R-:W1:Y:S01]  /*5410*/  LDC R41, c[0x0][0xb30] ;  /* 0x0002cc00ff297b82 */ /* 0x000e620000000800 */
[----:B------:R-:W-:Y:S01]  /*5420*/  IMAD R102, R105, -0x10, R104 ;  /* 0xfffffff069667824 */ /* 0x000fe200078e0268 */
[----:B------:R-:W-:Y:S01]  /*5430*/  UMOV UR49, URZ ;  /* 0x000000ff00317c82 */ /* 0x000fe20008000000 */
[----:B------:R-:W-:-:S05]  /*5440*/  UMOV UR51, URZ ;  /* 0x000000ff00337c82 */ /* 0x000fca0008000000 */
[----:B------:R-:W1:Y:S08]  /*5450*/  LDC.64 R88, c[0x0][0xb10] ;  /* 0x0002c400ff587b82 */ /* 0x000e700000000a00 */
[----:B------:R-:W1:Y:S08]  /*5460*/  LDC.64 R38, c[0x0][0xb18] ;  /* 0x0002c600ff267b82 */ /* 0x000e700000000a00 */
[----:B------:R-:W1:Y:S08]  /*5470*/  LDC.64 R36, c[0x0][0xb28] ;  /* 0x0002ca00ff247b82 */ /* 0x000e700000000a00 */
[----:B------:R-:W1:Y:S01]  /*5480*/  LDC.64 R86, c[0x0][0x8b0] ;  /* 0x00022c00ff567b82 */ /* 0x000e620000000a00 */
[----:B---3--:R-:W-:-:S07]  /*5490*/  IMAD.IADD R46, R0, 0x1, R46 ;  /* 0x00000001002e7824 */ /* 0x008fce00078e022e */
[----:B------:R-:W3:Y:S08]  /*54a0*/  LDC.64 R84, c[0x0][0x8a8] ;  /* 0x00022a00ff547b82 */ /* 0x000ef00000000a00 */
[----:B--2-4-:R-:W1:Y:S02]  /*54b0*/  LDC R94, c[0x0][0x374] ;  /* 0x0000dd00ff5e7b82 */ /* 0x014e640000000800 */
.L_x_145:
[----:B------:R-:W-:Y:S02]  /*54c0*/  LEA R0, R109, UR48, 0x3 ;  /* 0x000000306d007c11 */ /* 0x000fe4000f8e18ff */
[----:B------:R-:W-:Y:S02]  /*54d0*/  SHF.L.U32 R2, R99, 0x1f, RZ ;  /* 0x0000001f63027819 */ /* 0x000fe400000006ff */
[----:B-1----:R-:W-:Y:S02]  /*54e0*/  LEA R16, R109, UR48, 0x4 ;  /* 0x000000306d107c11 */ /* 0x002fe4000f8e20ff */
[----:B------:R-:W2:Y:S02]  /*54f0*/  SYNCS.PHASECHK.TRANS64.TRYWAIT P0, [R0+URZ+0xa0], R2 ;  /* 0x0000a002000075a7 */ /* 0x000ea400080011ff */
[----:B--23--:R-:W-:Y:S05]  /*5500*/  @!P0 BRA `(.L_x_102) ;  /* 0x0000004800d88947 */ /* 0x00cfea0003800000 */
.L_x_198:
[----:B------:R-:W4:Y:S01]  /*5510*/  LDC.64 R10, c[0x0][0xb10] ;  /* 0x0002c400ff0a7b82 */ /* 0x000f220000000a00 */
[----:B------:R-:W3:Y:S01]  /*5520*/  LDS.128 R16, [R16+0x130] ;  /* 0x0001300010107984 */ /* 0x000ee20000000c00 */
[----:B-1----:R-:W-:Y:S01]  /*5530*/  ISETP.NE.AND P1, PT, R41, 0x1, PT ;  /* 0x000000012900780c */ /* 0x002fe20003f25270 */
[----:B--2---:R-:W-:Y:S01]  /*5540*/  VIADD R0, R0, 0xb0 ;  /* 0x000000b000007836 */ /* 0x004fe20000000000 */
[----:B------:R-:W-:Y:S04]  /*5550*/  ISETP.GE.AND P0, PT, R40, 0x1, PT ;  /* 0x000000012800780c */ /* 0x000fe80003f06270 */
[----:B------:R-:W1:Y:S01]  /*5560*/  LDC.64 R8, c[0x0][0xb18] ;  /* 0x0002c600ff087b82 */ /* 0x000e620000000a00 */
[----:B------:R-:W-:Y:S01]  /*5570*/  PRMT R0, RZ, 0x654, R0 ;  /* 0x00000654ff007816 */ /* 0x000fe20000000000 */
[----:B------:R-:W-:Y:S01]  /*5580*/  @!PT LDS RZ, [RZ] ;  /* 0x00000000fffff984 */ /* 0x000fe20000000800 */
[----:B------:R-:W-:Y:S01]  /*5590*/  @!PT LDS RZ, [RZ] ;  /* 0x00000000fffff984 */ /* 0x000fe20000000800 */
[----:B------:R-:W-:Y:S01]  /*55a0*/  @!PT LDS RZ, [RZ] ;  /* 0x00000000fffff984 */ /* 0x000fe20000000800 */
[----:B------:R-:W-:Y:S01]  /*55b0*/  @!PT LDS RZ, [RZ] ;  /* 0x00000000fffff984 */ /* 0x000fe20000000800 */
[----:B------:R2:W-:Y:S06]  /*55c0*/  MEMBAR.ALL.CTA ;  /* 0x0000000000007992 */ /* 0x0005ec0000008000 */
[----:B--2---:R-:W2:Y:S01]  /*55d0*/  FENCE.VIEW.ASYNC.S ;  /* 0x00000000000073c6 */ /* 0x004ea20000000000 */
[----:B------:R-:W1:Y:S08]  /*55e0*/  @!P1 LDC R12, c[0x0][0xb20] ;  /* 0x0002c800ff0c9b82 */ /* 0x000e700000000800 */
[----:B------:R-:W1:Y:S01]  /*55f0*/  @!P1 LDC R7, c[0x0][0xb0c] ;  /* 0x0002c300ff079b82 */ /* 0x000e620000000800 */
[----:B--2---:R2:W-:Y:S01]  /*5600*/  SYNCS.ARRIVE.TRANS64.RED.A1T0 RZ, [R0+URZ], RZ ;  /* 0x000000ff00ff79a7 */ /* 0x0045e200081004ff */
[----:B---3--:R-:W-:Y:S04]  /*5610*/  LOP3.LUT P4, RZ, R18, 0x1, RZ, 0xc0, !PT ;  /* 0x0000000112ff7812 */ /* 0x008fe8000788c0ff */
[----:B------:R-:W-:Y:S09]  /*5620*/  P2R R107, PR, RZ, 0x10 ;  /* 0x00000010ff6b7803 */ /* 0x000ff20000000000 */
[----:B------:R-:W-:Y:S02]  /*5630*/  @P4 MOV R44, R16 ;  /* 0x00000010002c4202 */ /* 0x000fe40000000f00 */
[----:B------:R-:W-:Y:S01]  /*5640*/  @P4 LOP3.LUT R43, R17, 0xffff, RZ, 0xc0, !PT ;  /* 0x0000ffff112b4812 */ /* 0x000fe200078ec0ff */
[----:B--2-4-:R-:W-:Y:S06]  /*5650*/  @!P0 BRA `(.L_x_103) ;  /* 0x0000000000a48947 */ /* 0x014fec0003800000 */
[----:B------:R-:W-:Y:S01]  /*5660*/  IMAD.HI.U32 R0, R94, R39, RZ ;  /* 0x000000275e007227 */ /* 0x000fe200078e00ff */
[----:B------:R-:W-:Y:S02]  /*5670*/  ISETP.NE.AND P0, PT, R38, 0x1, PT ;  /* 0x000000012600780c */ /* 0x000fe40003f05270 */
[----:B------:R-:W-:Y:S01]  /*5680*/  ISETP.NE.AND P2, PT, R40, 0x1, PT ;  /* 0x000000012800780c */ /* 0x000fe20003f45270 */
[----:B------:R-:W-:Y:S01]  /*5690*/  IMAD.HI.U32 R4, R95, R88, RZ ;  /* 0x000000585f047227 */ /* 0x000fe200078e00ff */
[----:B------:R-:W-:Y:S02]  /*56a0*/  SHF.R.U32.HI R0, RZ, R93, R0 ;  /* 0x0000005dff007219 */ /* 0x000fe40000011600 */
[----:B------:R-:W-:Y:S01]  /*56b0*/  ISETP.NE.AND P3, PT, R42, 0x1, PT ;  /* 0x000000012a00780c */ /* 0x000fe20003f65270 */
[----:B------:R-:W-:Y:S01]  /*56c0*/  IMAD.HI.U32 R6, R43, R39, RZ ;  /* 0x000000272b067227 */ /* 0x000fe200078e00ff */
[-C--:B------:R-:W-:Y:S02]  /*56d0*/  SHF.R.U32.HI R4, RZ, R89.reuse, R4 ;  /* 0x00000059ff047219 */ /* 0x080fe40000011604 */
[----:B------:R-:W-:Y:S01]  /*56e0*/  SEL R0, R94, R0, !P0 ;  /* 0x000000005e007207 */ /* 0x000fe20004000000 */
[----:B------:R-:W-:Y:S01]  /*56f0*/  IMAD.HI.U32 R5, R44, R88, RZ ;  /* 0x000000582c057227 */ /* 0x000fe200078e00ff */
[----:B------:R-:W-:Y:S03]  /*5700*/  SEL R4, R95, R4, !P3 ;  /* 0x000000045f047207 */ /* 0x000fe60005800000 */
[-C--:B------:R-:W-:Y:S01]  /*5710*/  IMAD.HI.U32 R3, R0, R36.reuse, RZ ;  /* 0x0000002400037227 */ /* 0x080fe200078e00ff */
[----:B------:R-:W-:Y:S03]  /*5720*/  SHF.R.U32.HI R5, RZ, R89, R5 ;  /* 0x00000059ff057219 */ /* 0x000fe60000011605 */
[----:B------:R-:W-:Y:S01]  /*5730*/  IMAD.HI.U32 R2, R4, R36, RZ ;  /* 0x0000002404027227 */ /* 0x000fe200078e00ff */
[----:B------:R-:W-:Y:S02]  /*5740*/  @P2 SHF.R.U32.HI R0, RZ, R37, R3 ;  /* 0x00000025ff002219 */ /* 0x000fe40000011603 */
[----:B------:R-:W-:Y:S02]  /*5750*/  SHF.R.U32.HI R3, RZ, R93, R6 ;  /* 0x0000005dff037219 */ /* 0x000fe40000011606 */
[----:B------:R-:W-:Y:S01]  /*5760*/  @P2 SHF.R.U32.HI R4, RZ, R37, R2 ;  /* 0x00000025ff042219 */ /* 0x000fe20000011602 */
[----:B------:R-:W-:Y:S01]  /*5770*/  IMAD R0, R40, R0, RZ ;  /* 0x0000000028007224 */ /* 0x000fe200078e02ff */
[----:B------:R-:W-:Y:S02]  /*5780*/  SEL R3, R43, R3, !P0 ;  /* 0x000000032b037207 */ /* 0x000fe40004000000 */
[----:B------:R-:W-:Y:S01]  /*5790*/  SEL R2, R44, R5, !P3 ;  /* 0x000000052c027207 */ /* 0x000fe20005800000 */
[----:B------:R-:W-:Y:S01]  /*57a0*/  IMAD R5, R40, R4, RZ ;  /* 0x0000000428057224 */ /* 0x000fe200078e02ff */
[C---:B------:R-:W-:Y:S01]  /*57b0*/  ISETP.GE.AND P0, PT, R3.reuse, R0, PT ;  /* 0x000000000300720c */ /* 0x040fe20003f06270 */
[C---:B------:R-:W-:Y:S03]  /*57c0*/  IMAD.HI.U32 R0, R3.reuse, R36, RZ ;  /* 0x0000002403007227 */ /* 0x040fe600078e00ff */
[C---:B------:R-:W-:Y:S02]  /*57d0*/  ISETP.GE.OR P0, PT, R2.reuse, R5, P0 ;  /* 0x000000050200720c */ /* 0x040fe40000706670 */
[----:B------:R-:W-:Y:S04]  /*57e0*/  SHF.R.U32.HI R0, RZ, R37, R0 ;  /* 0x00000025ff007219 */ /* 0x000fe80000011600 */
[C---:B------:R-:W-:Y:S05]  /*57f0*/  SEL R6, R3.reuse, R0, !P2 ;  /* 0x0000000003067207 */ /* 0x040fea0005000000 */
        /* <DEDUP_REMOVED lines=14> */
[----:B------:R-:W-:Y:S07]  /*58e0*/  IMAD R43, R3, R38, R43 ;  /* 0x00000026032b7224 */ /* 0x000fee00078e022b */
.L_x_103:
[----:B-1----:R-:W-:Y:S01]  /*58f0*/  @!P1 ISETP.NE.AND P0, PT, R8, 0x1, PT ;  /* 0x000000010800980c */ /* 0x002fe20003f05270 */
[----:B------:R-:W-:Y:S01]  /*5900*/  @!P1 IMAD.HI.U32 R2, R43, R9, RZ ;  /* 0x000000092b029227 */ /* 0x000fe200078e00ff */
[----:B------:R-:W-:Y:S01]  /*5910*/  R2UR UR42, R14 ;  /* 0x000000000e2a72ca */ /* 0x000fe200000e0000 */
[----:B------:R-:W-:Y:S01]  /*5920*/  BSSY.RECONVERGENT B6, `(.L_x_104) ;  /* 0x0000031000067945 */ /* 0x000fe20003800200 */
[----:B------:R-:W-:Y:S01]  /*5930*/  R2UR UR41, R15 ;  /* 0x000000000f2972ca */ /* 0x000fe200000e0000 */
[C---:B------:R-:W-:Y:S01]  /*5940*/  @!P1 IMAD.HI.U32 R0, R44.reuse, R10, RZ ;  /* 0x0000000a2c009227 */ /* 0x040fe200078e00ff */
[----:B------:R-:W-:Y:S02]  /*5950*/  @!P1 SHF.R.U32.HI R2, RZ, R12, R2 ;  /* 0x0000000cff029219 */ /* 0x000fe40000011602 */
[----:B------:R-:W-:Y:S01]  /*5960*/  @!P1 ISETP.NE.AND P2, PT, R7, 0x1, PT ;  /* 0x000000010700980c */ /* 0x000fe20003f45270 */
[----:B------:R-:W-:Y:S01]  /*5970*/  VIADD R109, R109, 0x1 ;  /* 0x000000016d6d7836 */ /* 0x000fe20000000000 */
[----:B------:R-:W-:Y:S02]  /*5980*/  @!P1 SEL R2, R43, R2, !P0 ;  /* 0x000000022b029207 */ /* 0x000fe40004000000 */
[----:B------:R-:W-:Y:S02]  /*5990*/  @!P1 SHF.R.U32.HI R0, RZ, R11, R0 ;  /* 0x0000000bff009219 */ /* 0x000fe40000011600 */
[----:B------:R-:W-:Y:S01]  /*59a0*/  LOP3.LUT P0, RZ, R97, 0x1b0, RZ, 0xc0, !PT ;  /* 0x000001b061ff7812 */ /* 0x000fe2000780c0ff */
[----:B------:R-:W-:Y:S01]  /*59b0*/  USHF.L.U32 UR42, UR42, 0x7, URZ ;  /* 0x000000072a2a7899 */ /* 0x000fe200080006ff */
[----:B------:R-:W-:Y:S01]  /*59c0*/  @!P1 SEL R3, R44, R0, !P2 ;  /* 0x000000002c039207 */ /* 0x000fe20005000000 */
[----:B------:R-:W-:Y:S01]  /*59d0*/  USHF.L.U32 UR41, UR41, 0x7, URZ ;  /* 0x0000000729297899 */ /* 0x000fe200080006ff */
[----:B------:R-:W-:Y:S03]  /*59e0*/  @P4 SHF.R.U32.HI R98, RZ, 0x10, R17 ;  /* 0x00000010ff624819 */ /* 0x000fe60000011611 */
[----:B------:R-:W-:Y:S02]  /*59f0*/  @!P1 IMAD.IADD R0, R2, 0x1, -R3 ;  /* 0x0000000102009824 */ /* 0x000fe400078e0a03 */
[----:B------:R-:W-:Y:S02]  /*5a00*/  @!P1 IMAD.IADD R2, R3, 0x1, -R2 ;  /* 0x0000000103029824 */ /* 0x000fe400078e0a02 */
[----:B------:R-:W-:Y:S02]  /*5a10*/  @!P1 IMAD R44, R0, R7, R44 ;  /* 0x00000007002c9224 */ /* 0x000fe400078e022c */
[----:B------:R-:W-:Y:S01]  /*5a20*/  @!P1 IMAD R43, R2, R8, R43 ;  /* 0x00000008022b9224 */ /* 0x000fe200078e022b */
[----:B------:R-:W-:Y:S06]  /*5a30*/  @!P0 BRA `(.L_x_105) ;  /* 0x00000000007c8947 */ /* 0x000fec0003800000 */
[----:B------:R-:W1:Y:S01]  /*5a40*/  LDCU.64 UR8, c[0x4][0x80] ;  /* 0x01001000ff0877ac */ /* 0x000e620008000a00 */
[----:B------:R-:W-:Y:S01]  /*5a50*/  MOV R2, 0x0 ;  /* 0x0000000000027802 */ /* 0x000fe20000000f00 */
[----:B------:R-:W-:Y:S02]  /*5a60*/  HFMA2 R12, -RZ, RZ, 0, 5.9604644775390625e-08 ;  /* 0x00000001ff0c7431 */ /* 0x000fe400000001ff */
[----:B------:R-:W-:Y:S01]  /*5a70*/  IMAD.MOV.U32 R8, RZ, RZ, 0x70 ;  /* 0x00000070ff087424 */ /* 0x000fe200078e00ff */
[----:B------:R2:W3:Y:S01]  /*5a80*/  LDC.64 R14, c[0x4][R2] ;  /* 0x01000000020e7b82 */ /* 0x0004e20000000a00 */
[----:B------:R-:W4:Y:S01]  /*5a90*/  LDCU.64 UR6, c[0x4][0x88] ;  /* 0x01001100ff0677ac */ /* 0x000f220008000a00 */
[----:B------:R-:W-:Y:S01]  /*5aa0*/  IMAD.MOV.U32 R13, RZ, RZ, RZ ;  /* 0x000000ffff0d7224 */ /* 0x000fe200078e00ff */
[----:B------:R-:W2:Y:S01]  /*5ab0*/  LDCU.64 UR4, c[0x4][0x8] ;  /* 0x01000100ff0477ac */ /* 0x000ea20008000a00 */
[----:B-1----:R-:W-:Y:S01]  /*5ac0*/  MOV R5, UR9 ;  /* 0x0000000900057c02 */ /* 0x002fe20008000f00 */
[----:B------:R-:W-:Y:S01]  /*5ad0*/  IMAD.U32 R4, RZ, RZ, UR8 ;  /* 0x00000008ff047e24 */ /* 0x000fe2000f8e00ff */
[----:B----4-:R-:W-:Y:S01]  /*5ae0*/  MOV R7, UR7 ;  /* 0x0000000700077c02 */ /* 0x010fe20008000f00 */
[----:B------:R-:W-:Y:S01]  /*5af0*/  IMAD.U32 R6, RZ, RZ, UR6 ;  /* 0x00000006ff067e24 */ /* 0x000fe2000f8e00ff */
[----:B--2---:R-:W-:Y:S01]  /*5b00*/  MOV R11, UR5 ;  /* 0x00000005000b7c02 */ /* 0x004fe20008000f00 */
[----:B------:R-:W-:Y:S02]  /*5b10*/  IMAD.U32 R10, RZ, RZ, UR4 ;  /* 0x00000004ff0a7e24 */ /* 0x000fe4000f8e00ff */
[----:B------:R-:W-:Y:S07]  /*5b20*/  LEPC R20, `(.L_x_106) ;  /* 0x000000001014794e */ /* 0x000fee0000000000 */
[----:B---3-5:R-:W-:Y:S05]  /*5b30*/  CALL.ABS.NOINC R14 ;  /* 0x000000000e007343 */ /* 0x028fea0003c00000 */
.L_x_106:
[----:B------:R-:W1:Y:S01]  /*5b40*/  LDCU.64 UR8, c[0x4][0x80] ;  /* 0x01001000ff0877ac */ /* 0x000e620008000a00 */
[----:B------:R-:W2:Y:S01]  /*5b50*/  LDC.64 R2, c[0x4][R2] ;  /* 0x0100000002027b82 */ /* 0x000ea20000000a00 */
[----:B------:R-:W-:Y:S02]  /*5b60*/  HFMA2 R12, -RZ, RZ, 0, 5.9604644775390625e-08 ;  /* 0x00000001ff0c7431 */ /* 0x000fe400000001ff */
[----:B------:R-:W-:Y:S02]  /*5b70*/  IMAD.MOV.U32 R8, RZ, RZ, 0x70 ;  /* 0x00000070ff087424 */ /* 0x000fe400078e00ff */
[----:B------:R-:W-:Y:S01]  /*5b80*/  IMAD.MOV.U32 R13, RZ, RZ, RZ ;  /* 0x000000ffff0d7224 */ /* 0x000fe200078e00ff */
[----:B------:R-:W3:Y:S01]  /*5b90*/  LDCU.64 UR6, c[0x4][0x88] ;  /* 0x01001100ff0677ac */ /* 0x000ee20008000a00 */
[----:B------:R-:W4:Y:S01]  /*5ba0*/  LDCU.64 UR4, c[0x4][0x8] ;  /* 0x01000100ff0477ac */ /* 0x000f220008000a00 */
[----:B-1----:R-:W-:Y:S02]  /*5bb0*/  MOV R4, UR8 ;  /* 0x0000000800047c02 */ /* 0x002fe40008000f00 */
[----:B------:R-:W-:Y:S02]  /*5bc0*/  MOV R5, UR9 ;  /* 0x0000000900057c02 */ /* 0x000fe40008000f00 */
[----:B---3--:R-:W-:Y:S01]  /*5bd0*/  MOV R7, UR7 ;  /* 0x0000000700077c02 */ /* 0x008fe20008000f00 */
[----:B------:R-:W-:Y:S01]  /*5be0*/  IMAD.U32 R6, RZ, RZ, UR6 ;  /* 0x00000006ff067e24 */ /* 0x000fe2000f8e00ff */
[----:B----4-:R-:W-:Y:S01]  /*5bf0*/  MOV R11, UR5 ;  /* 0x00000005000b7c02 */ /* 0x010fe20008000f00 */
[----:B------:R-:W-:Y:S02]  /*5c00*/  IMAD.U32 R10, RZ, RZ, UR4 ;  /* 0x00000004ff0a7e24 */ /* 0x000fe4000f8e00ff */
[----:B------:R-:W-:Y:S07]  /*5c10*/  LEPC R20, `(.L_x_105) ;  /* 0x000000001014794e */ /* 0x000fee0000000000 */
[----:B--2---:R-:W-:Y:S05]  /*5c20*/  CALL.ABS.NOINC R2 ;  /* 0x0000000002007343 */ /* 0x004fea0003c00000 */
.L_x_105:
[----:B------:R-:W-:Y:S05]  /*5c30*/  BSYNC.RECONVERGENT B6 ;  /* 0x0000000000067941 */ /* 0x000fea0003800200 */
.L_x_104:
[----:B------:R-:W-:Y:S01]  /*5c40*/  ISETP.NE.U32.AND P4, PT, R86, RZ, PT ;  /* 0x000000ff5600720c */ /* 0x000fe20003f85070 */
[----:B------:R-:W-:Y:S01]  /*5c50*/  UISETP.NE.AND UP2, UPT, UR50, URZ, UPT ;  /* 0x000000ff3200728c */ /* 0x000fe2000bf45270 */
[----:B------:R-:W-:Y:S01]  /*5c60*/  ISETP.NE.U32.AND P2, PT, RZ, UR38, PT ;  /* 0x00000026ff007c0c */ /* 0x000fe2000bf45070 */
[----:B------:R-:W-:Y:S01]  /*5c70*/  UISETP.NE.U32.AND UP1, UPT, UR44, URZ, UPT ;  /* 0x000000ff2c00728c */ /* 0x000fe2000bf25070 */
[----:B------:R-:W-:Y:S01]  /*5c80*/  ISETP.NE.AND.EX P4, PT, R87, RZ, PT, P4 ;  /* 0x000000ff5700720c */ /* 0x000fe20003f85340 */
[----:B------:R-:W-:Y:S01]  /*5c90*/  UPLOP3.LUT UP0, UPT, UPT, UPT, UPT, 0x40, 0x4 ;  /* 0x000000000004789c */ /* 0x000fe20003f0e870 */
[----:B------:R-:W-:Y:S01]  /*5ca0*/  ISETP.NE.AND.EX P2, PT, RZ, UR39, PT, P2 ;  /* 0x00000027ff007c0c */ /* 0x000fe2000bf45320 */
[----:B------:R-:W-:Y:S01]  /*5cb0*/  UISETP.NE.AND.EX UP1, UPT, UR45, URZ, UPT, UP1 ;  /* 0x000000ff2d00728c */ /* 0x000fe2000bf25310 */
[----:B------:R-:W-:Y:S04]  /*5cc0*/  PLOP3.LUT P1, PT, PT, PT, UP2, 0x80, 0x8 ;  /* 0x000000000008781c */ /* 0x000fe80003f2f028 */
[----:B------:R-:W-:Y:S06]  /*5cd0*/  @UP2 UPLOP3.LUT UP0, UPT, UPT, UPT, UP1, 0x80, 0x8 ;  /* 0x000000000008289c */ /* 0x000fec0003f0f010 */
[----:B------:R-:W-:Y:S01]  /*5ce0*/  PLOP3.LUT P0, PT, PT, PT, UP0, 0x80, 0x8 ;  /* 0x000000000008781c */ /* 0x000fe20003f0f008 */
[----:B------:R-:W-:Y:S01]  /*5cf0*/  @!UPT UIADD3 URZ, UPT, UPT, URZ, URZ, URZ ;  /* 0x000000fffffff290 */ /* 0x000fe2000fffe0ff */
[----:B------:R-:W-:Y:S11]  /*5d00*/  BRA.U !UP1, `(.L_x_107) ;  /* 0x0000000109387547 */ /* 0x000ff6000b800000 */
[----:B------:R-:W-:Y:S01]  /*5d10*/  UISETP.NE.U32.AND UP0, UPT, UR38, URZ, UPT ;  /* 0x000000ff2600728c */ /* 0x000fe2000bf05070 */
[----:B------:R-:W-:Y:S02]  /*5d20*/  HFMA2 R0, -RZ, RZ, 0, 5.9604644775390625e-08 ;  /* 0x00000001ff007431 */ /* 0x000fe400000001ff */
[----:B------:R-:W-:Y:S01]  /*5d30*/  IMAD.MOV.U32 R92, RZ, RZ, 0x1 ;  /* 0x00000001ff5c7424 */ /* 0x000fe200078e00ff */
[----:B------:R-:W-:Y:S06]  /*5d40*/  UISETP.NE.AND.EX UP0, UPT, UR39, URZ, UPT, UP0 ;  /* 0x000000ff2700728c */ /* 0x000fec000bf05300 */
[----:B------:R-:W-:Y:S05]  /*5d50*/  PLOP3.LUT P3, PT, PT, PT, UP0, 0x80, 0x8 ;  /* 0x000000000008781c */ /* 0x000fea0003f6f008 */
[----:B------:R-:W1:Y:S01]  /*5d60*/  @UP0 LDCU.64 UR6, c[0x0][0x888] ;  /* 0x00011100ff0607ac */ /* 0x000e620008000a00 */
[----:B------:R-:W-:Y:S07]  /*5d70*/  @UP0 UIMAD UR4, UR36, UR44, URZ ;  /* 0x0000002c240402a4 */ /* 0x000fee000f8e02ff */
[----:B------:R-:W-:Y:S01]  /*5d80*/  @!P3 PRMT R92, R0, 0x7610, R92 ;  /* 0x00007610005cb816 */ /* 0x000fe2000000005c */
[----:B-1----:R-:W-:Y:S03]  /*5d90*/  @UP0 UIMAD.WIDE UR6, UR4, 0x4, UR6 ;  /* 0x00000004040608a5 */ /* 0x002fe6000f8e0206 */
[----:B------:R-:W1:Y:S03]  /*5da0*/  @!UP0 LDCU UR4, c[0x0][0x880] ;  /* 0x00011000ff0487ac */ /* 0x000e660008000800 */
[----:B------:R-:W-:Y:S01]  /*5db0*/  IMAD.U32 R2, RZ, RZ, UR6 ;  /* 0x00000006ff027e24 */ /* 0x000fe2000f8e00ff */
[----:B------:R-:W-:Y:S05]  /*5dc0*/  MOV R3, UR7 ;  /* 0x0000000700037c02 */ /* 0x000fea0008000f00 */
[----:B-----5:R2:W5:Y:S02]  /*5dd0*/  @P3 LDG.E R49, desc[UR46][R2.64] ;  /* 0x0000002e02313981 */ /* 0x020564000c1e1900 */
[----:B-12---:R-:W-:Y:S02]  /*5de0*/  @!P3 IMAD.U32 R49, RZ, RZ, UR4 ;  /* 0x00000004ff31be24 */ /* 0x006fe4000f8e00ff */
.L_x_107:
[----:B------:R-:W-:Y:S05]  /*5df0*/  @!P4 BRA `(.L_x_108) ;  /* 0x000000000020c947 */ /* 0x000fea0003800000 */
[----:B------:R-:W-:Y:S04]  /*5e00*/  ISETP.NE.U32.AND P3, PT, R84, RZ, PT ;  /* 0x000000ff5400720c */ /* 0x000fe80003f65070 */
[----:B------:R-:W-:Y:S11]  /*5e10*/  ISETP.NE.AND.EX P3, PT, R85, RZ, PT, P3 ;  /* 0x000000ff5500720c */ /* 0x000ff60003f65330 */
[----:B------:R-:W-:Y:S02]  /*5e20*/  @!UPT UIADD3 URZ, UPT, UPT, URZ, URZ, URZ ;  /* 0x000000fffffff290 */ /* 0x000fe4000fffe0ff */
[----:B------:R-:W1:Y:S01]  /*5e30*/  @P3 LDC.64 R2, c[0x0][0x8a8] ;  /* 0x00022a00ff023b82 */ /* 0x000e620000000a00 */
[----:B------:R-:W-:Y:S04]  /*5e40*/  @P3 IMAD R0, R86, UR36, RZ ;  /* 0x0000002456003c24 */ /* 0x000fe8000f8e02ff */
[----:B-1----:R-:W-:Y:S05]  /*5e50*/  @P3 IMAD.WIDE R2, R0, 0x4, R2 ;  /* 0x0000000400023825 */ /* 0x002fea00078e0202 */
[----:B-----5:R1:W5:Y:S02]  /*5e60*/  @P3 LDG.E R47, desc[UR46][R2.64] ;  /* 0x0000002e022f3981 */ /* 0x020364000c1e1900 */
[----:B-1----:R-:W2:Y:S02]  /*5e70*/  @!P3 LDC R47, c[0x0][0x8a0] ;  /* 0x00022800ff2fbb82 */ /* 0x002ea40000000800 */
.L_x_108:
[----:B-----5:R-:W-:Y:S01]  /*5e80*/  FSETP.NEU.AND P3, PT, R49, RZ, PT ;  /* 0x000000ff3100720b */ /* 0x020fe20003f6d000 */
[----:B------:R-:W-:Y:S01]  /*5e90*/  BSSY B1, `(.L_x_109) ;  /* 0x0000039000017945 */ /* 0x000fe20003800000 */
[----:B------:R-:W-:Y:S01]  /*5ea0*/  SEL R3, RZ, 0xffffffff, P2 ;  /* 0xffffffffff037807 */ /* 0x000fe20001000000 */
[----:B------:R-:W-:Y:S01]  /*5eb0*/  IMAD.MOV.U32 R61, RZ, RZ, 0x1 ;  /* 0x00000001ff3d7424 */ /* 0x000fe200078e00ff */
[----:B------:R-:W-:Y:S01]  /*5ec0*/  @P1 LOP3.LUT P2, RZ, R92, 0xff, RZ, 0xc0, !PT ;  /* 0x000000ff5cff1812 */ /* 0x000fe2000784c0ff */
[----:B------:R-:W-:Y:S01]  /*5ed0*/  IMAD R48, R45, 0x80, R46 ;  /* 0x000000802d307824 */ /* 0x000fe200078e022e */
[----:B------:R-:W-:Y:S01]  /*5ee0*/  @P1 SEL R0, RZ, 0xffffffff, P3 ;  /* 0xffffffffff001807 */ /* 0x000fe20001800000 */
[----:B------:R-:W-:Y:S01]  /*5ef0*/  IMAD R110, R105, -0x10, R103 ;  /* 0xfffffff0696e7824 */ /* 0x000fe200078e0267 */
[----:B------:R-:W-:Y:S01]  /*5f00*/  LOP3.LUT R101, R101, 0x1, RZ, 0x3c, !PT ;  /* 0x0000000165657812 */ /* 0x000fe200078e3cff */
[----:B------:R-:W-:Y:S01]  /*5f10*/  IMAD.MOV.U32 R60, RZ, RZ, RZ ;  /* 0x000000ffff3c7224 */ /* 0x000fe200078e00ff */
[----:B------:R-:W-:Y:S02]  /*5f20*/  @P0 SEL R0, R3, R0, !P2 ;  /* 0x0000000003000207 */ /* 0x000fe40005000000 */
[----:B------:R-:W-:Y:S02]  /*5f30*/  CS2R R82, SRZ ;  /* 0x0000000000527805 */ /* 0x000fe4000001ff00 */
[----:B------:R-:W-:Y:S02]  /*5f40*/  LEA R112, R45, UR48, 0x3 ;  /* 0x000000302d707c11 */ /* 0x000fe4000f8e18ff */
[----:B------:R-:W-:Y:S02]  /*5f50*/  CS2R R80, SRZ ;  /* 0x0000000000507805 */ /* 0x000fe4000001ff00 */
[----:B------:R-:W-:Y:S02]  /*5f60*/  @P1 LOP3.LUT R0, R0, 0x1, RZ, 0xc0, !PT ;  /* 0x0000000100001812 */ /* 0x000fe400078ec0ff */
[----:B------:R-:W-:Y:S02]  /*5f70*/  CS2R R74, SRZ ;  /* 0x00000000004a7805 */ /* 0x000fe4000001ff00 */
[----:B------:R-:W-:Y:S02]  /*5f80*/  PLOP3.LUT P2, PT, PT, PT, UP1, 0x80, 0x8 ;  /* 0x000000000008781c */ /* 0x000fe40003f4f018 */
[----:B------:R-:W-:Y:S02]  /*5f90*/  CS2R R72, SRZ ;  /* 0x0000000000487805 */ /* 0x000fe4000001ff00 */
[----:B------:R-:W-:Y:S02]  /*5fa0*/  ISETP.NE.U32.OR P5, PT, R0, 0x1, !P1 ;  /* 0x000000010000780c */ /* 0x000fe40004fa5470 */
[----:B------:R-:W-:Y:S02]  /*5fb0*/  CS2R R66, SRZ ;  /* 0x0000000000427805 */ /* 0x000fe4000001ff00 */
[----:B------:R-:W-:Y:S02]  /*5fc0*/  LOP3.LUT P4, R108, R92, 0xff, RZ, 0xc0, !PT ;  /* 0x000000ff5c6c7812 */ /* 0x000fe4000788c0ff */
[----:B------:R-:W-:Y:S02]  /*5fd0*/  CS2R R64, SRZ ;  /* 0x0000000000407805 */ /* 0x000fe4000001ff00 */
[----:B------:R-:W-:Y:S02]  /*5fe0*/  SEL R2, RZ, 0xffffffff, P3 ;  /* 0xffffffffff027807 */ /* 0x000fe40001800000 */
[----:B------:R-:W-:Y:S02]  /*5ff0*/  CS2R R58, SRZ ;  /* 0x00000000003a7805 */ /* 0x000fe4000001ff00 */
[----:B------:R-:W-:Y:S02]  /*6000*/  P2R R111, PR, RZ, 0x20 ;  /* 0x00000020ff6f7803 */ /* 0x000fe40000000000 */
[----:B------:R-:W-:Y:S02]  /*6010*/  CS2R R56, SRZ ;  /* 0x0000000000387805 */ /* 0x000fe4000001ff00 */
[----:B------:R-:W-:Y:S02]  /*6020*/  @P2 SEL R2, R3, R2, !P4 ;  /* 0x0000000203022207 */ /* 0x000fe40006000000 */
[----:B------:R-:W-:Y:S02]  /*6030*/  @P5 SHF.L.U32 R0, R101, 0x1f, RZ ;  /* 0x0000001f65005819 */ /* 0x000fe400000006ff */
[----:B------:R-:W-:Y:S02]  /*6040*/  LOP3.LUT R2, R2, 0x1, RZ, 0xc0, !PT ;  /* 0x0000000102027812 */ /* 0x000fe400078ec0ff */
[----:B------:R1:W3:Y:S02]  /*6050*/  @P5 SYNCS.PHASECHK.TRANS64.TRYWAIT P1, [UR48+0x50], R0 ;  /* 0x00005000ff0055a7 */ /* 0x0002e40008021130 */
[----:B------:R-:W-:Y:S04]  /*6060*/  ISETP.NE.U32.AND P2, PT, R2, 0x1, PT ;  /* 0x000000010200780c */ /* 0x000fe80003f45070 */
[----:B------:R-:W-:Y:S02]  /*6070*/  P2R R62, PR, RZ, 0x4 ;  /* 0x00000004ff3e7803 */ /* 0x000fe40000000000 */
[----:B-1----:R-:W-:Y:S04]  /*6080*/  SHF.L.U32 R0, R100, 0x1f, RZ ;  /* 0x0000001f64007819 */ /* 0x002fe800000006ff */
[----:B------:R1:W4:Y:S01]  /*6090*/  SYNCS.PHASECHK.TRANS64.TRYWAIT P0, [R112+URZ+0xc0], R0 ;  /* 0x0000c000700075a7 */ /* 0x00032200080011ff */
[----:B---3--:R-:W-:Y:S01]  /*60a0*/  @P5 SEL R61, RZ, 0x1, !P1 ;  /* 0x00000001ff3d5807 */ /* 0x008fe20004800000 */
[----:B-1----:R-:W-:Y:S06]  /*60b0*/  @!P5 BRA `(.L_x_110) ;  /* 0x000000000058d947 */ /* 0x002fec0003800000 */
[----:B------:R-:W-:Y:S01]  /*60c0*/  IMAD.MOV.U32 R83, RZ, RZ, RZ ;  /* 0x000000ffff537224 */ /* 0x000fe200078e00ff */
[----:B------:R-:W-:Y:S01]  /*60d0*/  ISETP.NE.AND P1, PT, R61, RZ, PT ;  /* 0x000000ff3d00720c */ /* 0x000fe20003f25270 */
[----:B------:R-:W-:Y:S01]  /*60e0*/  BSSY B0, `(.L_x_111) ;  /* 0x000000c000007945 */ /* 0x000fe20003800000 */
[----:B------:R-:W-:Y:S02]  /*60f0*/  CS2R R58, SRZ ;  /* 0x00000000003a7805 */ /* 0x000fe4000001ff00 */
[----:B------:R-:W-:Y:S02]  /*6100*/  CS2R R56, SRZ ;  /* 0x0000000000387805 */ /* 0x000fe4000001ff00 */
[----:B------:R-:W-:Y:S02]  /*6110*/  CS2R R66, SRZ ;  /* 0x0000000000427805 */ /* 0x000fe4000001ff00 */
[----:B------:R-:W-:Y:S02]  /*6120*/  CS2R R64, SRZ ;  /* 0x0000000000407805 */ /* 0x000fe4000001ff00 */
[----:B------:R-:W-:Y:S02]  /*6130*/  CS2R R74, SRZ ;  /* 0x00000000004a7805 */ /* 0x000fe4000001ff00 */
[----:B------:R-:W-:Y:S02]  /*6140*/  CS2R R72, SRZ ;  /* 0x0000000000487805 */ /* 0x000fe4000001ff00 */
[----:B------:R-:W-:Y:S01]  /*6150*/  CS2R R80, SRZ ;  /* 0x0000000000507805 */ /* 0x000fe2000001ff00 */
[----:B------:R-:W-:Y:S06]  /*6160*/  @P1 BRA `(.L_x_112) ;  /* 0x00000000000c1947 */ /* 0x000fec0003800000 */
[----:B------:R-:W-:Y:S04]  /*6170*/  SHF.L.U32 R3, R101, 0x1f, RZ ;  /* 0x0000001f65037819 */ /* 0x000fe800000006ff */
[----:B------:R-:W1:Y:S02]  /*6180*/  SYNCS.PHASECHK.TRANS64.TRYWAIT P1, [UR48+0x50], R3 ;  /* 0x00005003ff0075a7 */ /* 0x000e640008021130 */
[----:B-1----:R-:W-:Y:S05]  /*6190*/  @!P1 BRA `(.L_x_113) ;  /* 0x0000003c00c89947 */ /* 0x002fea0003800000 */
.L_x_112:
[----:B------:R-:W-:Y:S05]  /*61a0*/  BSYNC B0 ;  /* 0x0000000000007941 */ /* 0x000fea0003800000 */
.L_x_111:
[----:B------:R-:W-:Y:S01]  /*61b0*/  ISETP.NE.AND P1, PT, R62, RZ, PT ;  /* 0x000000ff3e00720c */ /* 0x000fe20003f25270 */
[----:B------:R-:W-:Y:S11]  /*61c0*/  HFMA2 R60, -RZ, RZ, 0, 5.9604644775390625e-08 ;  /* 0x00000001ff3c7431 */ /* 0x000ff600000001ff */
[----:B------:R-:W-:Y:S01]  /*61d0*/  @!UPT UIADD3 URZ, UPT, UPT, URZ, URZ, URZ ;  /* 0x000000fffffff290 */ /* 0x000fe2000fffe0ff */
[----:B------:R3:W1:Y:S04]  /*61e0*/  @P1 LDS.128 R56, [R104] ;  /* 0x0000000068381984 */ /* 0x0006680000000c00 */
[----:B------:R3:W1:Y:S04]  /*61f0*/  @P1 LDS.128 R64, [R103+0x10] ;  /* 0x0000100067401984 */ /* 0x0006680000000c00 */
[----:B------:R3:W1:Y:S04]  /*6200*/  @P1 LDS.128 R72, [R102+0x20] ;  /* 0x0000200066481984 */ /* 0x0006680000000c00 */
[----:B------:R3:W1:Y:S02]  /*6210*/  @P1 LDS.128 R80, [R110+0x30] ;  /* 0x000030006e501984 */ /* 0x0006640000000c00 */
.L_x_110:
[----:B------:R-:W-:Y:S05]  /*6220*/  BSYNC B1 ;  /* 0x0000000000017941 */ /* 0x000fea0003800000 */
.L_x_109:
[----:B-1----:R-:W-:Y:S04]  /*6230*/  SHF.R.U32.HI R2, RZ, 0x15, R48 ;  /* 0x00000015ff027819 */ /* 0x002fe80000011630 */
[----:B------:R-:W-:Y:S01]  /*6240*/  LOP3.LUT P1, RZ, R2, 0x3, R96, 0x48, !PT ;  /* 0x0000000302ff7812 */ /* 0x000fe20007824860 */
[----:B------:R-:W-:Y:S01]  /*6250*/  @!UPT UIADD3 URZ, UPT, UPT, URZ, URZ, URZ ;  /* 0x000000fffffff290 */ /* 0x000fe2000fffe0ff */
[----:B----4-:R-:W-:Y:S11]  /*6260*/  @P0 BRA `(.L_x_114) ;  /* 0x0000000000080947 */ /* 0x010ff60003800000 */
[----:B------:R-:W1:Y:S02]  /*6270*/  SYNCS.PHASECHK.TRANS64.TRYWAIT P0, [R112+URZ+0xc0], R0 ;  /* 0x0000c000700075a7 */ /* 0x000e6400080011ff */
[----:B-1----:R-:W-:Y:S05]  /*6280*/  @!P0 BRA `(.L_x_115) ;  /* 0x0000003c00a48947 */ /* 0x002fea0003800000 */
.L_x_114:
[----:B------:R-:W-:Y:S05]  /*6290*/  @!P1 BRA `(.L_x_116) ;  /* 0x0000000000409947 */ /* 0x000fea0003800000 */
[----:B------:R-:W4:Y:S01]  /*62a0*/  LDCU.64 UR8, c[0x4][0x70] ;  /* 0x01000e00ff0877ac */ /* 0x000f220008000a00 */
[----:B------:R-:W-:Y:S01]  /*62b0*/  MOV R3, 0x0 ;  /* 0x0000000000037802 */ /* 0x000fe20000000f00 */
[----:B------:R-:W-:Y:S02]  /*62c0*/  HFMA2 R12, -RZ, RZ, 0, 5.9604644775390625e-08 ;  /* 0x00000001ff0c7431 */ /* 0x000fe400000001ff */
[----:B------:R-:W-:Y:S02]  /*62d0*/  IMAD.MOV.U32 R8, RZ, RZ, 0x192 ;  /* 0x00000192ff087424 */ /* 0x000fe400078e00ff */
[----:B------:R-:W-:Y:S01]  /*62e0*/  IMAD.MOV.U32 R13, RZ, RZ, RZ ;  /* 0x000000ffff0d7224 */ /* 0x000fe200078e00ff */
[----:B------:R-:W5:Y:S01]  /*62f0*/  LDCU.64 UR6, c[0x4][0x78] ;  /* 0x01000f00ff0677ac */ /* 0x000f620008000a00 */
[----:B------:R-:W1:Y:S01]  /*6300*/  LDC.64 R2, c[0x4][R3] ;  /* 0x0100000003027b82 */ /* 0x000e620000000a00 */
[----:B------:R-:W2:Y:S01]  /*6310*/  LDCU.64 UR4, c[0x4][0x10] ;  /* 0x01000200ff0477ac */ /* 0x000ea20008000a00 */
[----:B----4-:R-:W-:Y:S01]  /*6320*/  MOV R5, UR9 ;  /* 0x0000000900057c02 */ /* 0x010fe20008000f00 */
[----:B------:R-:W-:Y:S01]  /*6330*/  IMAD.U32 R4, RZ, RZ, UR8 ;  /* 0x00000008ff047e24 */ /* 0x000fe2000f8e00ff */
[----:B-----5:R-:W-:Y:S01]  /*6340*/  MOV R7, UR7 ;  /* 0x0000000700077c02 */ /* 0x020fe20008000f00 */
[----:B------:R-:W-:Y:S01]  /*6350*/  IMAD.U32 R6, RZ, RZ, UR6 ;  /* 0x00000006ff067e24 */ /* 0x000fe2000f8e00ff */
[----:B--2---:R-:W-:Y:S01]  /*6360*/  MOV R11, UR5 ;  /* 0x00000005000b7c02 */ /* 0x004fe20008000f00 */
[----:B------:R-:W-:Y:S02]  /*6370*/  IMAD.U32 R10, RZ, RZ, UR4 ;  /* 0x00000004ff0a7e24 */ /* 0x000fe4000f8e00ff */
[----:B------:R-:W-:Y:S07]  /*6380*/  LEPC R20, `(.L_x_116) ;  /* 0x000000001014794e */ /* 0x000fee0000000000 */
[----:B-1-3--:R-:W-:Y:S05]  /*6390*/  CALL.ABS.NOINC R2 ;  /* 0x0000000002007343 */ /* 0x00afea0003c00000 */
.L_x_116:
[----:B------:R-:W-:Y:S01]  /*63a0*/  SHF.L.U32 R50, R56, 0x10, RZ ;  /* 0x0000001038327819 */ /* 0x000fe200000006ff */
[----:B------:R-:W-:Y:S05]  /*63b0*/  WARPSYNC.ALL ;  /* 0x0000000000007948 */ /* 0x000fea0003800000 */
[----:B------:R-:W-:Y:S01]  /*63c0*/  R2UR UR4, R48 ;  /* 0x00000000300472ca */ /* 0x000fe200000e0000 */
[----:B------:R-:W-:Y:S01]  /*63d0*/  BSSY.RECONVERGENT B0, `(.L_x_117) ;  /* 0x0000088000007945 */ /* 0x000fe20003800200 */
[----:B------:R-:W-:Y:S02]  /*63e0*/  LOP3.LUT R51, R56, 0xffff0000, RZ, 0xc0, !PT ;  /* 0xffff000038337812 */ /* 0x000fe400078ec0ff */
[----:B------:R-:W-:Y:S02]  /*63f0*/  SHF.L.U32 R52, R57, 0x10, RZ ;  /* 0x0000001039347819 */ /* 0x000fe400000006ff */
[----:B------:R-:W-:Y:S07]  /*6400*/  ISETP.NE.AND P0, PT, R106, RZ, PT ;  /* 0x000000ff6a00720c */ /* 0x000fee0003f05270 */
[----:B------:R-:W1:Y:S02]  /*6410*/  LDTM.x32 R4, tmem[UR4] ;  /* 0x00000004000479ee */ /* 0x000e6400082c0000 */
[C---:B-12---:R-:W-:Y:S01]  /*6420*/  FMUL R0, R47.reuse, R4 ;  /* 0x000000042f007220 */ /* 0x046fe20000400000 */
[C---:B------:R-:W-:Y:S01]  /*6430*/  FMUL R2, R47.reuse, R5 ;  /* 0x000000052f027220 */ /* 0x040fe20000400000 */
[C---:B------:R-:W-:Y:S01]  /*6440*/  FMUL R4, R47.reuse, R8 ;  /* 0x000000082f047220 */ /* 0x040fe20000400000 */
[C---:B------:R-:W-:Y:S01]  /*6450*/  FMUL R3, R47.reuse, R6 ;  /* 0x000000062f037220 */ /* 0x040fe20000400000 */
[C---:B------:R-:W-:Y:S01]  /*6460*/  FMUL R5, R47.reuse, R9 ;  /* 0x000000092f057220 */ /* 0x040fe20000400000 */
[C---:B------:R-:W-:Y:S01]  /*6470*/  FMUL R8, R47.reuse, R12 ;  /* 0x0000000c2f087220 */ /* 0x040fe20000400000 */
[C---:B------:R-:W-:Y:S01]  /*6480*/  FMUL R6, R47.reuse, R10 ;  /* 0x0000000a2f067220 */ /* 0x040fe20000400000 */
[C---:B------:R-:W-:Y:S01]  /*6490*/  FMUL R9, R47.reuse, R13 ;  /* 0x0000000d2f097220 */ /* 0x040fe20000400000 */
[----:B------:R-:W-:Y:S01]  /*64a0*/  FMUL R12, R47, R16 ;  /* 0x000000102f0c7220 */ /* 0x000fe20000400000 */
[----:B------:R-:W-:Y:S01]  /*64b0*/  FFMA R0, R49, R50, R0 ;  /* 0x0000003231007223 */ /* 0x000fe20000000000 */
[C---:B------:R-:W-:Y:S01]  /*64c0*/  FMUL R10, R47.reuse, R14 ;  /* 0x0000000e2f0a7220 */ /* 0x040fe20000400000 */
[C---:B------:R-:W-:Y:S01]  /*64d0*/  FMUL R13, R47.reuse, R17 ;  /* 0x000000112f0d7220 */ /* 0x040fe20000400000 */
[----:B------:R-:W-:Y:S01]  /*64e0*/  FMUL R16, R47, R20 ;  /* 0x000000142f107220 */ /* 0x000fe20000400000 */
[----:B------:R-:W-:Y:S01]  /*64f0*/  FFMA R2, R49, R51, R2 ;  /* 0x0000003331027223 */ /* 0x000fe20000000002 */
[C---:B------:R-:W-:Y:S01]  /*6500*/  FMUL R14, R47.reuse, R18 ;  /* 0x000000122f0e7220 */ /* 0x040fe20000400000 */
        /* <DEDUP_REMOVED lines=8> */
[----:B------:R-:W-:Y:S01]  /*6590*/  LOP3.LUT R32, R57, 0xffff0000, RZ, 0xc0, !PT ;  /* 0xffff000039207812 */ /* 0x000fe200078ec0ff */
[C---:B------:R-:W-:Y:S01]  /*65a0*/  FMUL R26, R47.reuse, R30 ;  /* 0x0000001e2f1a7220 */ /* 0x040fe20000400000 */
[----:B------:R-:W-:Y:S01]  /*65b0*/  FMUL R29, R47, R33 ;  /* 0x000000212f1d7220 */ /* 0x000fe20000400000 */
[----:B------:R-:W-:Y:S01]  /*65c0*/  SHF.L.U32 R33, R58, 0x10, RZ ;  /* 0x000000103a217819 */ /* 0x000fe200000006ff */
[----:B------:R-:W-:Y:S01]  /*65d0*/  FFMA R3, R49, R52, R3 ;  /* 0x0000003431037223 */ /* 0x000fe20000000003 */
[----:B------:R-:W-:Y:S01]  /*65e0*/  F2FP.BF16.F32.PACK_AB R52, R2, R0 ;  /* 0x000000000234723e */ /* 0x000fe200000010ff */
[----:B------:R-:W-:Y:S01]  /*65f0*/  FMUL R7, R47, R7 ;  /* 0x000000072f077220 */ /* 0x000fe20000400000 */
[----:B------:R-:W-:Y:S01]  /*6600*/  SHF.L.U32 R0, R59, 0x10, RZ ;  /* 0x000000103b007819 */ /* 0x000fe200000006ff */
[----:B------:R-:W-:Y:S01]  /*6610*/  FMUL R30, R47, R34 ;  /* 0x000000222f1e7220 */ /* 0x000fe20000400000 */
[----:B------:R-:W-:Y:S01]  /*6620*/  LOP3.LUT R34, R58, 0xffff0000, RZ, 0xc0, !PT ;  /* 0xffff00003a227812 */ /* 0x000fe200078ec0ff */
[----:B------:R-:W-:Y:S01]  /*6630*/  FFMA R7, R49, R32, R7 ;  /* 0x0000002031077223 */ /* 0x000fe20000000007 */
[----:B------:R-:W-:Y:S01]  /*6640*/  LOP3.LUT R2, R59, 0xffff0000, RZ, 0xc0, !PT ;  /* 0xffff00003b027812 */ /* 0x000fe200078ec0ff */
[----:B------:R-:W-:Y:S01]  /*6650*/  FFMA R4, R49, R33, R4 ;  /* 0x0000002131047223 */ /* 0x000fe20000000004 */
[----:B------:R-:W-:Y:S01]  /*6660*/  FMUL R11, R47, R11 ;  /* 0x0000000b2f0b7220 */ /* 0x000fe20000400000 */
[----:B------:R-:W-:Y:S01]  /*6670*/  FFMA R5, R49, R34, R5 ;  /* 0x0000002231057223 */ /* 0x000fe20000000005 */
[----:B------:R-:W-:Y:S01]  /*6680*/  F2FP.BF16.F32.PACK_AB R53, R7, R3 ;  /* 0x000000030735723e */ /* 0x000fe200000010ff */
[C---:B------:R-:W-:Y:S01]  /*6690*/  FFMA R6, R49.reuse, R0, R6 ;  /* 0x0000000031067223 */ /* 0x040fe20000000006 */
[C---:B------:R-:W-:Y:S01]  /*66a0*/  SHF.L.U32 R0, R64.reuse, 0x10, RZ ;  /* 0x0000001040007819 */ /* 0x040fe200000006ff */
[----:B------:R-:W-:Y:S01]  /*66b0*/  FFMA R11, R49, R2, R11 ;  /* 0x00000002310b7223 */ /* 0x000fe2000000000b */
[----:B------:R-:W-:Y:S01]  /*66c0*/  LOP3.LUT R2, R64, 0xffff0000, RZ, 0xc0, !PT ;  /* 0xffff000040027812 */ /* 0x000fe200078ec0ff */
[----:B------:R-:W-:Y:S01]  /*66d0*/  FMUL R15, R47, R15 ;  /* 0x0000000f2f0f7220 */ /* 0x000fe20000400000 */
[----:B------:R-:W-:Y:S01]  /*66e0*/  SHF.L.U32 R3, R65, 0x10, RZ ;  /* 0x0000001041037819 */ /* 0x000fe200000006ff */
[----:B------:R-:W-:Y:S01]  /*66f0*/  FFMA R8, R49, R0, R8 ;  /* 0x0000000031087223 */ /* 0x000fe20000000008 */
[----:B------:R-:W-:Y:S01]  /*6700*/  LOP3.LUT R0, R65, 0xffff0000, RZ, 0xc0, !PT ;  /* 0xffff000041007812 */ /* 0x000fe200078ec0ff */
[C---:B------:R-:W-:Y:S01]  /*6710*/  FFMA R9, R49.reuse, R2, R9 ;  /* 0x0000000231097223 */ /* 0x040fe20000000009 */
[C---:B------:R-:W-:Y:S01]  /*6720*/  SHF.L.U32 R2, R66.reuse, 0x10, RZ ;  /* 0x0000001042027819 */ /* 0x040fe200000006ff */
[----:B------:R-:W-:Y:S01]  /*6730*/  FFMA R10, R49, R3, R10 ;  /* 0x00000003310a7223 */ /* 0x000fe2000000000a */
[----:B------:R-:W-:Y:S01]  /*6740*/  SHF.L.U32 R3, R67, 0x10, RZ ;  /* 0x0000001043037819 */ /* 0x000fe200000006ff */
[C---:B------:R-:W-:Y:S01]  /*6750*/  FFMA R15, R49.reuse, R0, R15 ;  /* 0x00000000310f7223 */ /* 0x040fe2000000000f */
[----:B------:R-:W-:Y:S01]  /*6760*/  LOP3.LUT R0, R66, 0xffff0000, RZ, 0xc0, !PT ;  /* 0xffff000042007812 */ /* 0x000fe200078ec0ff */
[----:B------:R-:W-:Y:S01]  /*6770*/  FFMA R12, R49, R2, R12 ;  /* 0x00000002310c7223 */ /* 0x000fe2000000000c */
[C---:B------:R-:W-:Y:S01]  /*6780*/  SHF.L.U32 R2, R72.reuse, 0x10, RZ ;  /* 0x0000001048027819 */ /* 0x040fe200000006ff */
[----:B------:R-:W-:Y:S01]  /*6790*/  FMUL R19, R47, R19 ;  /* 0x000000132f137220 */ /* 0x000fe20000400000 */
[----:B------:R-:W-:Y:S01]  /*67a0*/  F2FP.BF16.F32.PACK_AB R54, R5, R4 ;  /* 0x000000040536723e */ /* 0x000fe200000010ff */
[----:B------:R-:W-:Y:S01]  /*67b0*/  FFMA R13, R49, R0, R13 ;  /* 0x00000000310d7223 */ /* 0x000fe2000000000d */
[----:B------:R-:W-:Y:S01]  /*67c0*/  LOP3.LUT R0, R67, 0xffff0000, RZ, 0xc0, !PT ;  /* 0xffff000043007812 */ /* 0x000fe200078ec0ff */
[----:B------:R-:W-:Y:S01]  /*67d0*/  FFMA R14, R49, R3, R14 ;  /* 0x00000003310e7223 */ /* 0x000fe2000000000e */
[----:B------:R-:W-:Y:S01]  /*67e0*/  LOP3.LUT R3, R72, 0xffff0000, RZ, 0xc0, !PT ;  /* 0xffff000048037812 */ /* 0x000fe200078ec0ff */
[----:B------:R-:W-:Y:S01]  /*67f0*/  FMUL R23, R47, R23 ;  /* 0x000000172f177220 */ /* 0x000fe20000400000 */
[----:B------:R-:W-:Y:S01]  /*6800*/  F2FP.BF16.F32.PACK_AB R55, R11, R6 ;  /* 0x000000060b37723e */ /* 0x000fe200000010ff */
[----:B------:R-:W-:Y:S01]  /*6810*/  FFMA R19, R49, R0, R19 ;  /* 0x0000000031137223 */ /* 0x000fe20000000013 */
[----:B------:R-:W-:Y:S01]  /*6820*/  SHF.L.U32 R0, R73, 0x10, RZ ;  /* 0x0000001049007819 */ /* 0x000fe200000006ff */
[----:B------:R-:W-:Y:S01]  /*6830*/  FFMA R16, R49, R2, R16 ;  /* 0x0000000231107223 */ /* 0x000fe20000000010 */
[----:B------:R-:W-:Y:S01]  /*6840*/  LOP3.LUT R2, R73, 0xffff0000, RZ, 0xc0, !PT ;  /* 0xffff000049027812 */ /* 0x000fe200078ec0ff */
[----:B------:R-:W-:Y:S01]  /*6850*/  FFMA R17, R49, R3, R17 ;  /* 0x0000000331117223 */ /* 0x000fe20000000011 */
[----:B------:R-:W-:Y:S01]  /*6860*/  SHF.L.U32 R3, R75, 0x10, RZ ;  /* 0x000000104b037819 */ /* 0x000fe200000006ff */
[----:B------:R-:W-:Y:S01]  /*6870*/  FFMA R18, R49, R0, R18 ;  /* 0x0000000031127223 */ /* 0x000fe20000000012 */
[C---:B------:R-:W-:Y:S01]  /*6880*/  SHF.L.U32 R0, R74.reuse, 0x10, RZ ;  /* 0x000000104a007819 */ /* 0x040fe200000006ff */
[----:B------:R1:W-:Y:S01]  /*6890*/  STS.128 [R104], R52 ;  /* 0x0000003468007388 */ /* 0x0003e20000000c00 */
[----:B------:R-:W-:Y:S01]  /*68a0*/  F2FP.BF16.F32.PACK_AB R8, R9, R8 ;  /* 0x000000080908723e */ /* 0x000fe200000010ff */
[C---:B------:R-:W-:Y:S01]  /*68b0*/  FFMA R23, R49.reuse, R2, R23 ;  /* 0x0000000231177223 */ /* 0x040fe20000000017 */
[----:B------:R-:W-:Y:S01]  /*68c0*/  LOP3.LUT R2, R74, 0xffff0000, RZ, 0xc0, !PT ;  /* 0xffff00004a027812 */ /* 0x000fe200078ec0ff */
[----:B------:R-:W-:Y:S01]  /*68d0*/  FFMA R20, R49, R0, R20 ;  /* 0x0000000031147223 */ /* 0x000fe20000000014 */
[----:B------:R-:W-:Y:S01]  /*68e0*/  LOP3.LUT R0, R75, 0xffff0000, RZ, 0xc0, !PT ;  /* 0xffff00004b007812 */ /* 0x000fe200078ec0ff */
[----:B------:R-:W-:Y:S01]  /*68f0*/  FMUL R27, R47, R27 ;  /* 0x0000001b2f1b7220 */ /* 0x000fe20000400000 */
[----:B------:R-:W-:Y:S01]  /*6900*/  F2FP.BF16.F32.PACK_AB R9, R15, R10 ;  /* 0x0000000a0f09723e */ /* 0x000fe200000010ff */
[C---:B------:R-:W-:Y:S01]  /*6910*/  FFMA R21, R49.reuse, R2, R21 ;  /* 0x0000000231157223 */ /* 0x040fe20000000015 */
[C---:B------:R-:W-:Y:S01]  /*6920*/  FFMA R22, R49.reuse, R3, R22 ;  /* 0x0000000331167223 */ /* 0x040fe20000000016 */
[----:B------:R-:W-:Y:S01]  /*6930*/  FFMA R27, R49, R0, R27 ;  /* 0x00000000311b7223 */ /* 0x000fe2000000001b */
[C---:B------:R-:W-:Y:S01]  /*6940*/  SHF.L.U32 R2, R80.reuse, 0x10, RZ ;  /* 0x0000001050027819 */ /* 0x040fe200000006ff */
[C---:B------:R-:W-:Y:S01]  /*6950*/  FMUL R31, R47.reuse, R31 ;  /* 0x0000001f2f1f7220 */ /* 0x040fe20000400000 */
[----:B------:R-:W-:Y:S01]  /*6960*/  LOP3.LUT R0, R80, 0xffff0000, RZ, 0xc0, !PT ;  /* 0xffff000050007812 */ /* 0x000fe200078ec0ff */
[----:B------:R-:W-:Y:S01]  /*6970*/  FMUL R35, R47, R35 ;  /* 0x000000232f237220 */ /* 0x000fe20000400000 */
[----:B------:R-:W-:Y:S01]  /*6980*/  SHF.L.U32 R3, R81, 0x10, RZ ;  /* 0x0000001051037819 */ /* 0x000fe200000006ff */
[----:B------:R-:W-:Y:S01]  /*6990*/  FFMA R24, R49, R2, R24 ;  /* 0x0000000231187223 */ /* 0x000fe20000000018 */
[----:B------:R-:W-:Y:S01]  /*69a0*/  F2FP.BF16.F32.PACK_AB R10, R13, R12 ;  /* 0x0000000c0d0a723e */ /* 0x000fe200000010ff */
[----:B------:R-:W-:Y:S01]  /*69b0*/  FFMA R25, R49, R0, R25 ;  /* 0x0000000031197223 */ /* 0x000fe20000000019 */
[----:B------:R-:W-:Y:S01]  /*69c0*/  F2FP.BF16.F32.PACK_AB R11, R19, R14 ;  /* 0x0000000e130b723e */ /* 0x000fe200000010ff */
[----:B------:R-:W-:Y:S01]  /*69d0*/  FFMA R26, R49, R3, R26 ;  /* 0x00000003311a7223 */ /* 0x000fe2000000001a */
[----:B------:R-:W-:Y:S02]  /*69e0*/  LOP3.LUT R0, R81, 0xffff0000, RZ, 0xc0, !PT ;  /* 0xffff000051007812 */ /* 0x000fe400078ec0ff */
[C---:B------:R-:W-:Y:S01]  /*69f0*/  SHF.L.U32 R2, R82.reuse, 0x10, RZ ;  /* 0x0000001052027819 */ /* 0x040fe200000006ff */
[----:B------:R1:W-:Y:S01]  /*6a00*/  STS.128 [R103+0x10], R8 ;  /* 0x0000100867007388 */ /* 0x0003e20000000c00 */
[----:B------:R-:W-:Y:S01]  /*6a10*/  LOP3.LUT R3, R82, 0xffff0000, RZ, 0xc0, !PT ;  /* 0xffff000052037812 */ /* 0x000fe200078ec0ff */
[----:B------:R-:W-:Y:S01]  /*6a20*/  FFMA R31, R49, R0, R31 ;  /* 0x00000000311f7223 */ /* 0x000fe2000000001f */
[----:B------:R-:W-:Y:S01]  /*6a30*/  SHF.L.U32 R4, R83, 0x10, RZ ;  /* 0x0000001053047819 */ /* 0x000fe200000006ff */
[----:B------:R-:W-:Y:S01]  /*6a40*/  FFMA R28, R49, R2, R28 ;  /* 0x00000002311c7223 */ /* 0x000fe2000000001c */
[----:B------:R-:W-:Y:S01]  /*6a50*/  F2FP.BF16.F32.PACK_AB R16, R17, R16 ;  /* 0x000000101110723e */ /* 0x000fe200000010ff */
[----:B------:R-:W-:Y:S01]  /*6a60*/  FFMA R29, R49, R3, R29 ;  /* 0x00000003311d7223 */ /* 0x000fe2000000001d */
[----:B------:R-:W-:Y:S01]  /*6a70*/  LOP3.LUT R5, R83, 0xffff0000, RZ, 0xc0, !PT ;  /* 0xffff000053057812 */ /* 0x000fe200078ec0ff */
[----:B------:R-:W-:Y:S01]  /*6a80*/  FFMA R30, R49, R4, R30 ;  /* 0x00000004311e7223 */ /* 0x000fe2000000001e */
[----:B------:R-:W-:Y:S02]  /*6a90*/  F2FP.BF16.F32.PACK_AB R17, R23, R18 ;  /* 0x000000121711723e */ /* 0x000fe400000010ff */
[----:B------:R-:W-:Y:S01]  /*6aa0*/  F2FP.BF16.F32.PACK_AB R18, R21, R20 ;  /* 0x000000141512723e */ /* 0x000fe200000010ff */
[----:B------:R-:W-:Y:S01]  /*6ab0*/  FFMA R35, R49, R5, R35 ;  /* 0x0000000531237223 */ /* 0x000fe20000000023 */
[----:B------:R-:W-:Y:S02]  /*6ac0*/  F2FP.BF16.F32.PACK_AB R19, R27, R22 ;  /* 0x000000161b13723e */ /* 0x000fe400000010ff */
[----:B------:R-:W-:Y:S02]  /*6ad0*/  F2FP.BF16.F32.PACK_AB R24, R25, R24 ;  /* 0x000000181918723e */ /* 0x000fe400000010ff */
[----:B------:R-:W-:Y:S01]  /*6ae0*/  F2FP.BF16.F32.PACK_AB R25, R31, R26 ;  /* 0x0000001a1f19723e */ /* 0x000fe200000010ff */
[----:B------:R1:W-:Y:S01]  /*6af0*/  STS.128 [R102+0x20], R16 ;  /* 0x0000201066007388 */ /* 0x0003e20000000c00 */
[----:B------:R-:W-:Y:S02]  /*6b00*/  F2FP.BF16.F32.PACK_AB R26, R29, R28 ;  /* 0x0000001c1d1a723e */ /* 0x000fe400000010ff */
[----:B------:R-:W-:Y:S05]  /*6b10*/  F2FP.BF16.F32.PACK_AB R27, R35, R30 ;  /* 0x0000001e231b723e */ /* 0x000fea00000010ff */
[----:B------:R1:W-:Y:S01]  /*6b20*/  STS.128 [R110+0x30], R24 ;  /* 0x000030186e007388 */ /* 0x0003e20000000c00 */
[----:B------:R-:W-:Y:S01]  /*6b30*/  @!PT LDS RZ, [RZ] ;  /* 0x00000000fffff984 */ /* 0x000fe20000000800 */
[----:B------:R-:W-:Y:S01]  /*6b40*/  @!PT LDS RZ, [RZ] ;  /* 0x00000000fffff984 */ /* 0x000fe20000000800 */
[----:B------:R-:W-:Y:S01]  /*6b50*/  @!PT LDS RZ, [RZ] ;  /* 0x00000000fffff984 */ /* 0x000fe20000000800 */
[----:B------:R-:W-:Y:S01]  /*6b60*/  @!PT LDS RZ, [RZ] ;  /* 0x00000000fffff984 */ /* 0x000fe20000000800 */
[----:B------:R2:W-:Y:S07]  /*6b70*/  MEMBAR.ALL.CTA ;  /* 0x0000000000007992 */ /* 0x0005ee0000008000 */
[----:B--2---:R-:W2:Y:S02]  /*6b80*/  FENCE.VIEW.ASYNC.S ;  /* 0x00000000000073c6 */ /* 0x004ea40000000000 */
[----:B--2---:R-:W-:Y:S06]  /*6b90*/  BAR.SYNC.DEFER_BLOCKING 0x1, 0x80 ;  /* 0x0042000000007b1d */ /* 0x004fec0000010000 */
[----:B------:R-:W-:Y:S05]  /*6ba0*/  @P0 BRA `(.L_x_118) ;  /* 0x0000000000280947 */ /* 0x000fea0003800000 */
[----:B------:R-:W-:Y:S02]  /*6bb0*/  UIADD3 UR4, UPT, UPT, UR48, 0x200, URZ ;  /* 0x0000020030047890 */ /* 0x000fe4000fffe0ff */
[----:B------:R-:W-:Y:S01]  /*6bc0*/  UIADD3 UR6, UP0, UPT, UR52, 0x680, URZ ;  /* 0x0000068034067890 */ /* 0x000fe2000ff1e0ff */
[----:B------:R-:W-:Y:S03]  /*6bd0*/  UMOV UR43, UR36 ;  /* 0x00000024002b7c82 */ /* 0x000fe60008000000 */
[----:B------:R-:W-:Y:S01]  /*6be0*/  MOV R97, UR4 ;  /* 0x0000000400617c02 */ /* 0x000fe20008000f00 */
[----:B------:R-:W-:Y:S03]  /*6bf0*/  UIADD3.X UR7, UPT, UPT, URZ, UR53, URZ, UP0, !UPT ;  /* 0x00000035ff077290 */ /* 0x000fe600087fe4ff */
[----:B------:R-:W-:Y:S11]  /*6c00*/  R2UR UR40, R97 ;  /* 0x00000000612872ca */ /* 0x000ff600000e0000 */
[----:B------:R-:W-:Y:S02]  /*6c10*/  @!UPT UIADD3 URZ, UPT, UPT, URZ, URZ, URZ ;  /* 0x000000fffffff290 */ /* 0x000fe4000fffe0ff */
[----:B------:R2:W-:Y:S01]  /*6c20*/  UTMASTG.3D [UR40], [UR6] ;  /* 0x00000028060073b5 */ /* 0x0005e20008010000 */
[----:B------:R0:W-:Y:S01]  /*6c30*/  UTMACMDFLUSH ;  /* 0x00000000000079b7 */ /* 0x0001e20000000000 */
[----:B--2---:R-:W-:Y:S04]  /*6c40*/  DEPBAR.LE SB0, 0x1 ;  /* 0x000080400000791a */ /* 0x004fe80000000000 */
.L_x_118:
[----:B------:R-:W-:Y:S05]  /*6c50*/  BSYNC.RECONVERGENT B0 ;  /* 0x0000000000007941 */ /* 0x000fea0003800200 */
.L_x_117:
[----:B------:R-:W-:Y:S01]  /*6c60*/  BAR.SYNC.DEFER_BLOCKING 0x1, 0x80 ;  /* 0x0042000000007b1d */ /* 0x000fe20000010000 */
[----:B------:R-:W-:Y:S01]  /*6c70*/  ISETP.NE.AND P1, PT, R111, RZ, PT ;  /* 0x000000ff6f00720c */ /* 0x000fe20003f25270 */
[----:B------:R-:W-:Y:S01]  /*6c80*/  UISETP.NE.AND UP0, UPT, UR49, URZ, UPT ;  /* 0x000000ff3100728c */ /* 0x000fe2000bf05270 */
[----:B------:R-:W-:Y:S11]  /*6c90*/  LEA R2, R60, UR48, 0x3 ;  /* 0x000000303c027c11 */ /* 0x000ff6000f8e18ff */
[----:B------:R-:W-:Y:S01]  /*6ca0*/  @P1 SHF.L.U32 R3, R101, 0x1f, RZ ;  /* 0x0000001f65031819 */ /* 0x000fe200000006ff */
[----:B------:R-:W-:Y:S06]  /*6cb0*/  BRA.U !UP0, `(.L_x_119) ;  /* 0x0000000108247547 */ /* 0x000fec000b800000 */
[----:B------:R-:W-:Y:S01]  /*6cc0*/  IMAD.U32 R4, RZ, RZ, UR51 ;  /* 0x00000033ff047e24 */ /* 0x000fe2000f8e00ff */
[----:B------:R-:W-:Y:S01]  /*6cd0*/  MOV R0, UR37 ;  /* 0x0000002500007c02 */ /* 0x000fe20008000f00 */
[----:B------:R-:W-:Y:S03]  /*6ce0*/  UIADD3 UR51, UPT, UPT, UR51, 0x1, URZ ;  /* 0x0000000133337890 */ /* 0x000fe6000fffe0ff */
[----:B------:R-:W-:Y:S01]  /*6cf0*/  @P1 LEA R4, R4, UR48, 0x3 ;  /* 0x0000003004041c11 */ /* 0x000fe2000f8e18ff */
[----:B------:R-:W-:Y:S04]  /*6d00*/  UISETP.NE.AND UP0, UPT, UR51, 0x4, UPT ;  /* 0x000000043300788c */ /* 0x000fe8000bf05270 */
[----:B------:R-:W-:Y:S01]  /*6d10*/  @P1 VIADD R4, R4, 0x70 ;  /* 0x0000007004041836 */ /* 0x000fe20000000000 */
[----:B------:R-:W-:Y:S04]  /*6d20*/  USEL UR51, UR51, URZ, UP0 ;  /* 0x000000ff33337287 */ /* 0x000fe80008000000 */
[----:B------:R-:W-:Y:S04]  /*6d30*/  @P1 PRMT R0, R0, 0x654, R4 ;  /* 0x0000065400001816 */ /* 0x000fe80000000004 */
[----:B------:R2:W-:Y:S04]  /*6d40*/  @P1 SYNCS.ARRIVE.TRANS64.RED.A1T0 RZ, [R0+URZ], RZ ;  /* 0x000000ff00ff19a7 */ /* 0x0005e800081004ff */
.L_x_119:
[----:B------:R-:W4:Y:S01]  /*6d50*/  @P1 SYNCS.PHASECHK.TRANS64.TRYWAIT P0, [R2+URZ+0x50], R3 ;  /* 0x00005003020015a7 */ /* 0x000f2200080011ff */
[----:B------:R-:W-:Y:S01]  /*6d60*/  BSSY B1, `(.L_x_120) ;  /* 0x0000016000017945 */ /* 0x000fe20003800000 */
[----:B----4-:R-:W-:Y:S03]  /*6d70*/  @P1 SEL R61, RZ, 0x1, !P0 ;  /* 0x00000001ff3d1807 */ /* 0x010fe60004000000 */
[----:B------:R-:W-:Y:S05]  /*6d80*/  @!P1 BRA `(.L_x_121) ;  /* 0x00000000004c9947 */ /* 0x000fea0003800000 */
[----:B------:R-:W-:Y:S01]  /*6d90*/  ISETP.NE.AND P0, PT, R61, RZ, PT ;  /* 0x000000ff3d00720c */ /* 0x000fe20003f05270 */
[----:B------:R-:W-:Y:S01]  /*6da0*/  BSSY B0, `(.L_x_122) ;  /* 0x000000b000007945 */ /* 0x000fe20003800000 */
[----:B------:R-:W-:Y:S11]  /*6db0*/  ISETP.NE.AND P1, PT, R62, RZ, PT ;  /* 0x000000ff3e00720c */ /* 0x000ff60003f25270 */
[----:B------:R-:W-:Y:S02]  /*6dc0*/  @!UPT UIADD3 URZ, UPT, UPT, URZ, URZ, URZ ;  /* 0x000000fffffff290 */ /* 0x000fe4000fffe0ff */
[C---:B------:R-:W-:Y:S01]  /*6dd0*/  @P1 IMAD R6, R60.reuse, 0x2000, R104 ;  /* 0x000020003c061824 */ /* 0x040fe200078e0268 */
[C---:B------:R-:W-:Y:S01]  /*6de0*/  @P1 LEA R4, R60.reuse, R102, 0xd ;  /* 0x000000663c041211 */ /* 0x040fe200078e68ff */
[C---:B------:R-:W-:Y:S02]  /*6df0*/  @P1 IMAD R5, R60.reuse, 0x2000, R103 ;  /* 0x000020003c051824 */ /* 0x040fe400078e0267 */
[----:B------:R-:W-:Y:S01]  /*6e00*/  @P1 IMAD R3, R60, 0x2000, R110 ;  /* 0x000020003c031824 */ /* 0x000fe200078e026e */
[----:B------:R-:W-:Y:S06]  /*6e10*/  @P0 BRA `(.L_x_123) ;  /* 0x00000000000c0947 */ /* 0x000fec0003800000 */
[----:B--2---:R-:W-:Y:S04]  /*6e20*/  SHF.L.U32 R0, R101, 0x1f, RZ ;  /* 0x0000001f65007819 */ /* 0x004fe800000006ff */
[----:B------:R-:W2:Y:S02]  /*6e30*/  SYNCS.PHASECHK.TRANS64.TRYWAIT P0, [R2+URZ+0x50], R0 ;  /* 0x00005000020075a7 */ /* 0x000ea400080011ff */
[----:B--2---:R-:W-:Y:S05]  /*6e40*/  @!P0 BRA `(.L_x_124) ;  /* 0x0000003000c88947 */ /* 0x004fea0003800000 */
.L_x_123:
[----:B------:R-:W-:Y:S05]  /*6e50*/  BSYNC B0 ;  /* 0x0000000000007941 */ /* 0x000fea0003800000 */
.L_x_122:
[----:B------:R-:W-:Y:S02]  /*6e60*/  ISETP.NE.AND P0, PT, R62, RZ, PT ;  /* 0x000000ff3e00720c */ /* 0x000fe40003f05270 */
[----:B------:R-:W-:Y:S11]  /*6e70*/  IADD3 R60, PT, PT, R60, 0x1, RZ ;  /* 0x000000013c3c7810 */ /* 0x000ff60007ffe0ff */
[----:B------:R4:W1:Y:S04]  /*6e80*/  @P0 LDS.128 R56, [R6] ;  /* 0x0000000006380984 */ /* 0x0008680000000c00 */
[----:B------:R4:W1:Y:S04]  /*6e90*/  @P0 LDS.128 R64, [R5+0x10] ;  /* 0x0000100005400984 */ /* 0x0008680000000c00 */
[----:B------:R4:W1:Y:S04]  /*6ea0*/  @P0 LDS.128 R72, [R4+0x20] ;  /* 0x0000200004480984 */ /* 0x0008680000000c00 */
[----:B------:R4:W1:Y:S02]  /*6eb0*/  @P0 LDS.128 R80, [R3+0x30] ;  /* 0x0000300003500984 */ /* 0x0008640000000c00 */
.L_x_121:
[----:B------:R-:W-:Y:S05]  /*6ec0*/  BSYNC B1 ;  /* 0x0000000000017941 */ /* 0x000fea0003800000 */
.L_x_120:
[----:B--2---:R-:W-:Y:S05]  /*6ed0*/  VIADD R0, R48, 0x20 ;  /* 0x0000002030007836 */ /* 0x004fea0000000000 */
[----:B------:R-:W-:Y:S04]  /*6ee0*/  SHF.R.U32.HI R0, RZ, 0x15, R0 ;  /* 0x00000015ff007819 */ /* 0x000fe80000011600 */
[----:B------:R-:W-:Y:S11]  /*6ef0*/  LOP3.LUT P0, RZ, R0, 0x3, R96, 0x48, !PT ;  /* 0x0000000300ff7812 */ /* 0x000ff60007804860 */
[----:B------:R-:W-:Y:S02]  /*6f00*/  @!UPT UIADD3 URZ, UPT, UPT, URZ, URZ, URZ ;  /* 0x000000fffffff290 */ /* 0x000fe4000fffe0ff */
[----:B------:R-:W-:Y:S05]  /*6f10*/  @!P0 BRA `(.L_x_125) ;  /* 0x0000000000408947 */ /* 0x000fea0003800000 */
[----:B------:R-:W2:Y:S01]  /*6f20*/  LDCU.64 UR8, c[0x4][0x70] ;  /* 0x01000e00ff0877ac */ /* 0x000ea20008000a00 */
[----:B----4-:R-:W-:Y:S01]  /*6f30*/  MOV R3, 0x0 ;  /* 0x0000000000037802 */ /* 0x010fe20000000f00 */
[----:B------:R-:W-:Y:S02]  /*6f40*/  HFMA2 R12, -RZ, RZ, 0, 5.9604644775390625e-08 ;  /* 0x00000001ff0c7431 */ /* 0x000fe400000001ff */
[----:B-1----:R-:W-:Y:S02]  /*6f50*/  IMAD.MOV.U32 R8, RZ, RZ, 0x192 ;  /* 0x00000192ff087424 */ /* 0x002fe400078e00ff */
[----:B------:R-:W-:Y:S01]  /*6f60*/  IMAD.MOV.U32 R13, RZ, RZ, RZ ;  /* 0x000000ffff0d7224 */ /* 0x000fe200078e00ff */
[----:B------:R-:W1:Y:S01]  /*6f70*/  LDCU.64 UR6, c[0x4][0x78] ;  /* 0x01000f00ff0677ac */ /* 0x000e620008000a00 */
[----:B------:R-:W4:Y:S01]  /*6f80*/  LDC.64 R2, c[0x4][R3] ;  /* 0x0100000003027b82 */ /* 0x000f220000000a00 */
[----:B------:R-:W5:Y:S01]  /*6f90*/  LDCU.64 UR4, c[0x4][0x10] ;  /* 0x01000200ff0477ac */ /* 0x000f620008000a00 */
[----:B--2---:R-:W-:Y:S01]  /*6fa0*/  MOV R5, UR9 ;  /* 0x0000000900057c02 */ /* 0x004fe20008000f00 */
[----:B------:R-:W-:Y:S01]  /*6fb0*/  IMAD.U32 R4, RZ, RZ, UR8 ;  /* 0x00000008ff047e24 */ /* 0x000fe2000f8e00ff */
[----:B-1----:R-:W-:Y:S01]  /*6fc0*/  MOV R7, UR7 ;  /* 0x0000000700077c02 */ /* 0x002fe20008000f00 */
[----:B------:R-:W-:Y:S01]  /*6fd0*/  IMAD.U32 R6, RZ, RZ, UR6 ;  /* 0x00000006ff067e24 */ /* 0x000fe2000f8e00ff */
[----:B-----5:R-:W-:Y:S01]  /*6fe0*/  MOV R11, UR5 ;  /* 0x00000005000b7c02 */ /* 0x020fe20008000f00 */
[----:B------:R-:W-:Y:S02]  /*6ff0*/  IMAD.U32 R10, RZ, RZ, UR4 ;  /* 0x00000004ff0a7e24 */ /* 0x000fe4000f8e00ff */
[----:B------:R-:W-:Y:S07]  /*7000*/  LEPC R20, `(.L_x_125) ;  /* 0x000000001014794e */ /* 0x000fee0000000000 */
[----:B---34-:R-:W-:Y:S05]  /*7010*/  CALL.ABS.NOINC R2 ;  /* 0x0000000002007343 */ /* 0x018fea0003c00000 */
.L_x_125:
[----:B------:R-:W-:Y:S01]  /*7020*/  ISETP.NE.AND P6, PT, R111, RZ, PT ;  /* 0x000000ff6f00720c */ /* 0x000fe20003fc5270 */
[----:B------:R-:W-:Y:S05]  /*7030*/  WARPSYNC.ALL ;  /* 0x0000000000007948 */ /* 0x000fea0003800000 */
[----:B------:R-:W-:Y:S01]  /*7040*/  R2UR UR4, R48 ;  /* 0x00000000300472ca */ /* 0x000fe200000e0000 */
[----:B------:R-:W-:Y:S01]  /*7050*/  BSSY.RECONVERGENT B0, `(.L_x_126) ;  /* 0x000008f000007945 */ /* 0x000fe20003800200 */
[----:B------:R-:W-:Y:S02]  /*7060*/  MOV R50, UR51 ;  /* 0x0000003300327c02 */ /* 0x000fe40008000f00 */
[----:B-1--4-:R-:W-:Y:S02]  /*7070*/  SHF.L.U32 R3, R56, 0x10, RZ ;  /* 0x0000001038037819 */ /* 0x012fe400000006ff */
[----:B------:R-:W-:Y:S02]  /*7080*/  MOV R63, UR37 ;  /* 0x00000025003f7c02 */ /* 0x000fe40008000f00 */
[----:B------:R-:W-:Y:S02]  /*7090*/  @P6 LEA R50, R50, UR48, 0x3 ;  /* 0x0000003032326c11 */ /* 0x000fe4000f8e18ff */
[----:B------:R-:W-:Y:S02]  /*70a0*/  LOP3.LUT R51, R57, 0xffff0000, RZ, 0xc0, !PT ;  /* 0xffff000039337812 */ /* 0x000fe400078ec0ff */
[----:B------:R-:W-:Y:S01]  /*70b0*/  @P6 IADD3 R50, PT, PT, R50, 0x70, RZ ;  /* 0x0000007032326810 */ /* 0x000fe20007ffe0ff */
[----:B------:R-:W1:Y:S01]  /*70c0*/  LDTM.x32 R4, tmem[UR4+0x20] ;  /* 0x00002004000479ee */ /* 0x000e6200082c0000 */
[----:B------:R-:W-:Y:S02]  /*70d0*/  ISETP.NE.AND P0, PT, R106, RZ, PT ;  /* 0x000000ff6a00720c */ /* 0x000fe40003f05270 */
[----:B------:R-:W-:Y:S02]  /*70e0*/  @P6 PRMT R63, R63, 0x654, R50 ;  /* 0x000006543f3f6816 */ /* 0x000fe40000000032 */
[----:B------:R-:W-:Y:S01]  /*70f0*/  SHF.L.U32 R50, R57, 0x10, RZ ;  /* 0x0000001039327819 */ /* 0x000fe200000006ff */
[C---:B-1----:R-:W-:Y:S01]  /*7100*/  FMUL R0, R47.reuse, R4 ;  /* 0x000000042f007220 */ /* 0x042fe20000400000 */
[----:B------:R-:W-:Y:S01]  /*7110*/  LOP3.LUT R4, R56, 0xffff0000, RZ, 0xc0, !PT ;  /* 0xffff000038047812 */ /* 0x000fe200078ec0ff */
[C---:B------:R-:W-:Y:S01]  /*7120*/  FMUL R2, R47.reuse, R5 ;  /* 0x000000052f027220 */ /* 0x040fe20000400000 */
[----:B------:R-:W-:Y:S01]  /*7130*/  FMUL R7, R47, R7 ;  /* 0x000000072f077220 */ /* 0x000fe20000400000 */
[----:B------:R-:W-:Y:S01]  /*7140*/  FFMA R0, R49, R3, R0 ;  /* 0x0000000331007223 */ /* 0x000fe20000000000 */
[----:B------:R-:W-:Y:S01]  /*7150*/  FMUL R3, R47, R6 ;  /* 0x000000062f037220 */ /* 0x000fe20000400000 */
[----:B------:R-:W-:Y:S01]  /*7160*/  FFMA R2, R49, R4, R2 ;  /* 0x0000000431027223 */ /* 0x000fe20000000002 */
[C---:B------:R-:W-:Y:S01]  /*7170*/  FMUL R4, R47.reuse, R8 ;  /* 0x000000082f047220 */ /* 0x040fe20000400000 */
[C---:B------:R-:W-:Y:S01]  /*7180*/  FMUL R8, R47.reuse, R12 ;  /* 0x0000000c2f087220 */ /* 0x040fe20000400000 */
[C---:B------:R-:W-:Y:S01]  /*7190*/  FMUL R12, R47.reuse, R16 ;  /* 0x000000102f0c7220 */ /* 0x040fe20000400000 */
[C---:B------:R-:W-:Y:S01]  /*71a0*/  FMUL R16, R47.reuse, R20 ;  /* 0x000000142f107220 */ /* 0x040fe20000400000 */
[----:B------:R-:W-:Y:S01]  /*71b0*/  F2FP.BF16.F32.PACK_AB R52, R2, R0 ;  /* 0x000000000234723e */ /* 0x000fe200000010ff */
[C---:B------:R-:W-:Y:S01]  /*71c0*/  FMUL R20, R47.reuse, R24 ;  /* 0x000000182f147220 */ /* 0x040fe20000400000 */
[C---:B------:R-:W-:Y:S01]  /*71d0*/  LOP3.LUT R0, R58.reuse, 0xffff0000, RZ, 0xc0, !PT ;  /* 0xffff00003a007812 */ /* 0x040fe200078ec0ff */
[----:B------:R-:W-:Y:S01]  /*71e0*/  FMUL R24, R47, R28 ;  /* 0x0000001c2f187220 */ /* 0x000fe20000400000 */
[----:B------:R-:W-:Y:S01]  /*71f0*/  SHF.L.U32 R2, R59, 0x10, RZ ;  /* 0x000000103b027819 */ /* 0x000fe200000006ff */
[C---:B------:R-:W-:Y:S01]  /*7200*/  FMUL R28, R47.reuse, R32 ;  /* 0x000000202f1c7220 */ /* 0x040fe20000400000 */
[----:B------:R-:W-:Y:S01]  /*7210*/  SHF.L.U32 R32, R58, 0x10, RZ ;  /* 0x000000103a207819 */ /* 0x000fe200000006ff */
[----:B------:R-:W-:Y:S01]  /*7220*/  FMUL R5, R47, R9 ;  /* 0x000000092f057220 */ /* 0x000fe20000400000 */
[C---:B------:R-:W-:Y:S01]  /*7230*/  FFMA R3, R49.reuse, R50, R3 ;  /* 0x0000003231037223 */ /* 0x040fe20000000003 */
[----:B------:R-:W-:Y:S01]  /*7240*/  FFMA R7, R49, R51, R7 ;  /* 0x0000003331077223 */ /* 0x000fe20000000007 */
[----:B------:R-:W-:Y:S01]  /*7250*/  FMUL R6, R47, R10 ;  /* 0x0000000a2f067220 */ /* 0x000fe20000400000 */
[----:B------:R-:W-:Y:S01]  /*7260*/  FFMA R4, R49, R32, R4 ;  /* 0x0000002031047223 */ /* 0x000fe20000000004 */
[----:B------:R-:W-:Y:S01]  /*7270*/  LOP3.LUT R32, R59, 0xffff0000, RZ, 0xc0, !PT ;  /* 0xffff00003b207812 */ /* 0x000fe200078ec0ff */
[----:B------:R-:W-:Y:S01]  /*7280*/  FFMA R5, R49, R0, R5 ;  /* 0x0000000031057223 */ /* 0x000fe20000000005 */
[C---:B------:R-:W-:Y:S01]  /*7290*/  SHF.L.U32 R0, R64.reuse, 0x10, RZ ;  /* 0x0000001040007819 */ /* 0x040fe200000006ff */
[----:B------:R-:W-:Y:S01]  /*72a0*/  FMUL R11, R47, R11 ;  /* 0x0000000b2f0b7220 */ /* 0x000fe20000400000 */
[----:B------:R-:W-:Y:S01]  /*72b0*/  F2FP.BF16.F32.PACK_AB R53, R7, R3 ;  /* 0x000000030735723e */ /* 0x000fe200000010ff */
[C---:B------:R-:W-:Y:S01]  /*72c0*/  FFMA R6, R49.reuse, R2, R6 ;  /* 0x0000000231067223 */ /* 0x040fe20000000006 */
[----:B------:R-:W-:Y:S01]  /*72d0*/  LOP3.LUT R2, R64, 0xffff0000, RZ, 0xc0, !PT ;  /* 0xffff000040027812 */ /* 0x000fe200078ec0ff */
[----:B------:R-:W-:Y:S01]  /*72e0*/  FFMA R11, R49, R32, R11 ;  /* 0x00000020310b7223 */ /* 0x000fe2000000000b */
[----:B------:R-:W-:Y:S01]  /*72f0*/  SHF.L.U32 R3, R65, 0x10, RZ ;  /* 0x0000001041037819 */ /* 0x000fe200000006ff */
[----:B------:R-:W-:Y:S01]  /*7300*/  FFMA R8, R49, R0, R8 ;  /* 0x0000000031087223 */ /* 0x000fe20000000008 */
[----:B------:R-:W-:Y:S01]  /*7310*/  LOP3.LUT R0, R65, 0xffff0000, RZ, 0xc0, !PT ;  /* 0xffff000041007812 */ /* 0x000fe200078ec0ff */
[----:B------:R-:W-:Y:S01]  /*7320*/  FMUL R9, R47, R13 ;  /* 0x0000000d2f097220 */ /* 0x000fe20000400000 */
[----:B------:R-:W-:Y:S01]  /*7330*/  F2FP.BF16.F32.PACK_AB R54, R5, R4 ;  /* 0x000000040536723e */ /* 0x000fe200000010ff */
[----:B------:R-:W-:Y:S01]  /*7340*/  FMUL R10, R47, R14 ;  /* 0x0000000e2f0a7220 */ /* 0x000fe20000400000 */
[----:B------:R-:W-:Y:S01]  /*7350*/  F2FP.BF16.F32.PACK_AB R55, R11, R6 ;  /* 0x000000060b37723e */ /* 0x000fe200000010ff */
[----:B------:R-:W-:Y:S01]  /*7360*/  FMUL R15, R47, R15 ;  /* 0x0000000f2f0f7220 */ /* 0x000fe20000400000 */
[----:B------:R-:W-:Y:S01]  /*7370*/  SHF.L.U32 R4, R81, 0x10, RZ ;  /* 0x0000001051047819 */ /* 0x000fe200000006ff */
[C---:B------:R-:W-:Y:S01]  /*7380*/  FFMA R9, R49.reuse, R2, R9 ;  /* 0x0000000231097223 */ /* 0x040fe20000000009 */
[C---:B------:R-:W-:Y:S01]  /*7390*/  SHF.L.U32 R2, R66.reuse, 0x10, RZ ;  /* 0x0000001042027819 */ /* 0x040fe200000006ff */
[C---:B------:R-:W-:Y:S01]  /*73a0*/  FFMA R10, R49.reuse, R3, R10 ;  /* 0x00000003310a7223 */ /* 0x040fe2000000000a */
[----:B------:R-:W-:Y:S01]  /*73b0*/  LOP3.LUT R3, R66, 0xffff0000, RZ, 0xc0, !PT ;  /* 0xffff000042037812 */ /* 0x000fe200078ec0ff */
[----:B------:R-:W-:Y:S01]  /*73c0*/  FFMA R15, R49, R0, R15 ;  /* 0x00000000310f7223 */ /* 0x000fe2000000000f */
[----:B------:R-:W-:Y:S01]  /*73d0*/  SHF.L.U32 R0, R67, 0x10, RZ ;  /* 0x0000001043007819 */ /* 0x000fe200000006ff */
[----:B------:R-:W-:Y:S01]  /*73e0*/  FMUL R13, R47, R17 ;  /* 0x000000112f0d7220 */ /* 0x000fe20000400000 */
[----:B------:R-:W-:Y:S01]  /*73f0*/  F2FP.BF16.F32.PACK_AB R8, R9, R8 ;  /* 0x000000080908723e */ /* 0x000fe200000010ff */
[----:B------:R-:W-:Y:S01]  /*7400*/  FMUL R14, R47, R18 ;  /* 0x000000122f0e7220 */ /* 0x000fe20000400000 */
[----:B------:R-:W-:Y:S01]  /*7410*/  F2FP.BF16.F32.PACK_AB R9, R15, R10 ;  /* 0x0000000a0f09723e */ /* 0x000fe200000010ff */
[----:B------:R-:W-:Y:S01]  /*7420*/  FFMA R12, R49, R2, R12 ;  /* 0x00000002310c7223 */ /* 0x000fe2000000000c */
[----:B------:R-:W-:Y:S01]  /*7430*/  LOP3.LUT R2, R67, 0xffff0000, RZ, 0xc0, !PT ;  /* 0xffff000043027812 */ /* 0x000fe200078ec0ff */
[----:B------:R-:W-:Y:S01]  /*7440*/  FFMA R13, R49, R3, R13 ;  /* 0x00000003310d7223 */ /* 0x000fe2000000000d */
[----:B------:R-:W-:Y:S01]  /*7450*/  SHF.L.U32 R3, R73, 0x10, RZ ;  /* 0x0000001049037819 */ /* 0x000fe200000006ff */
[----:B------:R-:W-:Y:S01]  /*7460*/  FFMA R14, R49, R0, R14 ;  /* 0x00000000310e7223 */ /* 0x000fe2000000000e */
[C---:B------:R-:W-:Y:S01]  /*7470*/  SHF.L.U32 R0, R72.reuse, 0x10, RZ ;  /* 0x0000001048007819 */ /* 0x040fe200000006ff */
[----:B------:R-:W-:Y:S01]  /*7480*/  FMUL R19, R47, R19 ;  /* 0x000000132f137220 */ /* 0x000fe20000400000 */
[----:B------:R-:W-:Y:S01]  /*7490*/  F2FP.BF16.F32.PACK_AB R10, R13, R12 ;  /* 0x0000000c0d0a723e */ /* 0x000fe200000010ff */
[----:B------:R-:W-:Y:S01]  /*74a0*/  FMUL R17, R47, R21 ;  /* 0x000000152f117220 */ /* 0x000fe20000400000 */
[----:B------:R-:W-:Y:S01]  /*74b0*/  LOP3.LUT R5, R83, 0xffff0000, RZ, 0xc0, !PT ;  /* 0xffff000053057812 */ /* 0x000fe200078ec0ff */
[C---:B------:R-:W-:Y:S01]  /*74c0*/  FFMA R19, R49.reuse, R2, R19 ;  /* 0x0000000231137223 */ /* 0x040fe20000000013 */
[----:B------:R-:W-:Y:S01]  /*74d0*/  LOP3.LUT R2, R72, 0xffff0000, RZ, 0xc0, !PT ;  /* 0xffff000048027812 */ /* 0x000fe200078ec0ff */
[----:B------:R1:W-:Y:S01]  /*74e0*/  STS.128 [R104+0x2000], R52 ;  /* 0x0020003468007388 */ /* 0x0003e20000000c00 */
[----:B------:R-:W-:Y:S01]  /*74f0*/  FFMA R16, R49, R0, R16 ;  /* 0x0000000031107223 */ /* 0x000fe20000000010 */
[----:B------:R-:W-:Y:S01]  /*7500*/  LOP3.LUT R0, R73, 0xffff0000, RZ, 0xc0, !PT ;  /* 0xffff000049007812 */ /* 0x000fe200078ec0ff */
[----:B------:R-:W-:Y:S01]  /*7510*/  FMUL R18, R47, R22 ;  /* 0x000000162f127220 */ /* 0x000fe20000400000 */
[----:B------:R-:W-:Y:S01]  /*7520*/  F2FP.BF16.F32.PACK_AB R11, R19, R14 ;  /* 0x0000000e130b723e */ /* 0x000fe200000010ff */
[----:B------:R-:W-:Y:S01]  /*7530*/  FMUL R23, R47, R23 ;  /* 0x000000172f177220 */ /* 0x000fe20000400000 */
[C---:B------:R-:W-:Y:S01]  /*7540*/  FFMA R17, R49.reuse, R2, R17 ;  /* 0x0000000231117223 */ /* 0x040fe20000000011 */
[C---:B------:R-:W-:Y:S01]  /*7550*/  SHF.L.U32 R2, R74.reuse, 0x10, RZ ;  /* 0x000000104a027819 */ /* 0x040fe200000006ff */
[----:B------:R-:W-:Y:S01]  /*7560*/  FFMA R18, R49, R3, R18 ;  /* 0x0000000331127223 */ /* 0x000fe20000000012 */
[----:B------:R-:W-:Y:S01]  /*7570*/  SHF.L.U32 R3, R75, 0x10, RZ ;  /* 0x000000104b037819 */ /* 0x000fe200000006ff */
[----:B------:R1:W-:Y:S01]  /*7580*/  STS.128 [R103+0x2010], R8 ;  /* 0x0020100867007388 */ /* 0x0003e20000000c00 */
[----:B------:R-:W-:Y:S01]  /*7590*/  F2FP.BF16.F32.PACK_AB R16, R17, R16 ;  /* 0x000000101110723e */ /* 0x000fe200000010ff */
[----:B------:R-:W-:Y:S01]  /*75a0*/  FFMA R23, R49, R0, R23 ;  /* 0x0000000031177223 */ /* 0x000fe20000000017 */
[----:B------:R-:W-:Y:S01]  /*75b0*/  LOP3.LUT R0, R74, 0xffff0000, RZ, 0xc0, !PT ;  /* 0xffff00004a007812 */ /* 0x000fe200078ec0ff */
[C---:B------:R-:W-:Y:S01]  /*75c0*/  FMUL R21, R47.reuse, R25 ;  /* 0x000000192f157220 */ /* 0x040fe20000400000 */
[----:B------:R-:W-:Y:S01]  /*75d0*/  FMUL R22, R47, R26 ;  /* 0x0000001a2f167220 */ /* 0x000fe20000400000 */
[C---:B------:R-:W-:Y:S01]  /*75e0*/  FFMA R20, R49.reuse, R2, R20 ;  /* 0x0000000231147223 */ /* 0x040fe20000000014 */
[C---:B------:R-:W-:Y:S01]  /*75f0*/  SHF.L.U32 R2, R80.reuse, 0x10, RZ ;  /* 0x0000001050027819 */ /* 0x040fe200000006ff */
[----:B------:R-:W-:Y:S01]  /*7600*/  FFMA R21, R49, R0, R21 ;  /* 0x0000000031157223 */ /* 0x000fe20000000015 */
[----:B------:R-:W-:Y:S01]  /*7610*/  LOP3.LUT R0, R75, 0xffff0000, RZ, 0xc0, !PT ;  /* 0xffff00004b007812 */ /* 0x000fe200078ec0ff */
[----:B------:R-:W-:Y:S01]  /*7620*/  FFMA R22, R49, R3, R22 ;  /* 0x0000000331167223 */ /* 0x000fe20000000016 */
[C---:B------:R-:W-:Y:S01]  /*7630*/  FMUL R27, R47.reuse, R27 ;  /* 0x0000001b2f1b7220 */ /* 0x040fe20000400000 */
[----:B------:R-:W-:Y:S01]  /*7640*/  LOP3.LUT R3, R80, 0xffff0000, RZ, 0xc0, !PT ;  /* 0xffff000050037812 */ /* 0x000fe200078ec0ff */
[C---:B------:R-:W-:Y:S01]  /*7650*/  FMUL R25, R47.reuse, R29 ;  /* 0x0000001d2f197220 */ /* 0x040fe20000400000 */
[----:B------:R-:W-:Y:S01]  /*7660*/  FMUL R26, R47, R30 ;  /* 0x0000001e2f1a7220 */ /* 0x000fe20000400000 */
[C---:B------:R-:W-:Y:S01]  /*7670*/  FFMA R27, R49.reuse, R0, R27 ;  /* 0x00000000311b7223 */ /* 0x040fe2000000001b */
[----:B------:R-:W-:Y:S01]  /*7680*/  FFMA R24, R49, R2, R24 ;  /* 0x0000000231187223 */ /* 0x000fe20000000018 */
[----:B------:R-:W-:Y:S01]  /*7690*/  LOP3.LUT R0, R81, 0xffff0000, RZ, 0xc0, !PT ;  /* 0xffff000051007812 */ /* 0x000fe200078ec0ff */
[----:B------:R-:W-:Y:S01]  /*76a0*/  FFMA R25, R49, R3, R25 ;  /* 0x0000000331197223 */ /* 0x000fe20000000019 */
[----:B------:R-:W-:Y:S01]  /*76b0*/  FMUL R31, R47, R31 ;  /* 0x0000001f2f1f7220 */ /* 0x000fe20000400000 */
[C---:B------:R-:W-:Y:S01]  /*76c0*/  SHF.L.U32 R2, R82.reuse, 0x10, RZ ;  /* 0x0000001052027819 */ /* 0x040fe200000006ff */
[----:B------:R-:W-:Y:S01]  /*76d0*/  FFMA R26, R49, R4, R26 ;  /* 0x00000004311a7223 */ /* 0x000fe2000000001a */
[----:B------:R-:W-:Y:S01]  /*76e0*/  LOP3.LUT R3, R82, 0xffff0000, RZ, 0xc0, !PT ;  /* 0xffff000052037812 */ /* 0x000fe200078ec0ff */
[----:B------:R-:W-:Y:S01]  /*76f0*/  FMUL R29, R47, R33 ;  /* 0x000000212f1d7220 */ /* 0x000fe20000400000 */
[----:B------:R-:W-:Y:S01]  /*7700*/  SHF.L.U32 R4, R83, 0x10, RZ ;  /* 0x0000001053047819 */ /* 0x000fe200000006ff */
[----:B------:R-:W-:Y:S01]  /*7710*/  FMUL R30, R47, R34 ;  /* 0x000000222f1e7220 */ /* 0x000fe20000400000 */
[----:B------:R-:W-:Y:S01]  /*7720*/  F2FP.BF16.F32.PACK_AB R17, R23, R18 ;  /* 0x000000121711723e */ /* 0x000fe200000010ff */
[----:B------:R-:W-:Y:S01]  /*7730*/  FFMA R31, R49, R0, R31 ;  /* 0x00000000311f7223 */ /* 0x000fe2000000001f */
[----:B------:R-:W-:Y:S01]  /*7740*/  FMUL R35, R47, R35 ;  /* 0x000000232f237220 */ /* 0x000fe20000400000 */
[----:B------:R-:W-:Y:S01]  /*7750*/  F2FP.BF16.F32.PACK_AB R18, R21, R20 ;  /* 0x000000141512723e */ /* 0x000fe200000010ff */
[----:B------:R-:W-:Y:S01]  /*7760*/  FFMA R28, R49, R2, R28 ;  /* 0x00000002311c7223 */ /* 0x000fe2000000001c */
[----:B------:R-:W-:Y:S01]  /*7770*/  F2FP.BF16.F32.PACK_AB R19, R27, R22 ;  /* 0x000000161b13723e */ /* 0x000fe200000010ff */
[C---:B------:R-:W-:Y:S01]  /*7780*/  FFMA R29, R49.reuse, R3, R29 ;  /* 0x00000003311d7223 */ /* 0x040fe2000000001d */
[C---:B------:R-:W-:Y:S01]  /*7790*/  FFMA R30, R49.reuse, R4, R30 ;  /* 0x00000004311e7223 */ /* 0x040fe2000000001e */
[----:B------:R-:W-:Y:S01]  /*77a0*/  FFMA R35, R49, R5, R35 ;  /* 0x0000000531237223 */ /* 0x000fe20000000023 */
[----:B------:R-:W-:Y:S01]  /*77b0*/  F2FP.BF16.F32.PACK_AB R24, R25, R24 ;  /* 0x000000181918723e */ /* 0x000fe200000010ff */
[----:B------:R1:W-:Y:S01]  /*77c0*/  STS.128 [R102+0x2020], R16 ;  /* 0x0020201066007388 */ /* 0x0003e20000000c00 */
[----:B------:R-:W-:Y:S02]  /*77d0*/  F2FP.BF16.F32.PACK_AB R25, R31, R26 ;  /* 0x0000001a1f19723e */ /* 0x000fe400000010ff */
[----:B------:R-:W-:Y:S02]  /*77e0*/  F2FP.BF16.F32.PACK_AB R26, R29, R28 ;  /* 0x0000001c1d1a723e */ /* 0x000fe400000010ff */
[----:B------:R-:W-:Y:S02]  /*77f0*/  F2FP.BF16.F32.PACK_AB R27, R35, R30 ;  /* 0x0000001e231b723e */ /* 0x000fe400000010ff */
[----:B------:R-:W-:Y:S02]  /*7800*/  LEA R0, R60, UR48, 0x3 ;  /* 0x000000303c007c11 */ /* 0x000fe4000f8e18ff */
[----:B------:R-:W-:Y:S01]  /*7810*/  @P6 SHF.L.U32 R2, R101, 0x1f, RZ ;  /* 0x0000001f65026819 */ /* 0x000fe200000006ff */
        /* <DEDUP_REMOVED lines=9> */
[----:B------:R-:W-:Y:S02]  /*78b0*/  UIADD3 UR8, UP0, UPT, UR52, 0x680, URZ ;  /* 0x0000068034087890 */ /* 0x000fe4000ff1e0ff */
[----:B------:R-:W-:Y:S02]  /*78c0*/  UIADD3 UR5, UPT, UPT, UR41, 0x20, URZ ;  /* 0x0000002029057890 */ /* 0x000fe4000fffe0ff */
[----:B------:R-:W-:Y:S02]  /*78d0*/  UIADD3 UR4, UPT, UPT, UR48, 0x2200, URZ ;  /* 0x0000220030047890 */ /* 0x000fe4000fffe0ff */
[----:B------:R-:W-:Y:S01]  /*78e0*/  UIADD3.X UR9, UPT, UPT, URZ, UR53, URZ, UP0, !UPT ;  /* 0x00000035ff097290 */ /* 0x000fe200087fe4ff */
[----:B------:R-:W-:Y:S01]  /*78f0*/  UMOV UR6, UR42 ;  /* 0x0000002a00067c82 */ /* 0x000fe20008000000 */
[----:B------:R-:W-:Y:S07]  /*7900*/  UMOV UR7, UR36 ;  /* 0x0000002400077c82 */ /* 0x000fee0008000000 */
[----:B------:R2:W-:Y:S01]  /*7910*/  UTMASTG.3D [UR4], [UR8] ;  /* 0x00000004080073b5 */ /* 0x0005e20008010000 */
[----:B------:R0:W-:Y:S01]  /*7920*/  UTMACMDFLUSH ;  /* 0x00000000000079b7 */ /* 0x0001e20000000000 */
[----:B--2---:R-:W-:Y:S04]  /*7930*/  DEPBAR.LE SB0, 0x1 ;  /* 0x000080400000791a */ /* 0x004fe80000000000 */
.L_x_127:
[----:B------:R-:W-:Y:S05]  /*7940*/  BSYNC.RECONVERGENT B0 ;  /* 0x0000000000007941 */ /* 0x000fea0003800200 */
.L_x_126:
[----:B------:R-:W-:Y:S01]  /*7950*/  BAR.SYNC.DEFER_BLOCKING 0x1, 0x80 ;  /* 0x0042000000007b1d */ /* 0x000fe20000010000 */
[----:B------:R-:W-:Y:S04]  /*7960*/  UIADD3 UR40, UPT, UPT, UR51, 0x1, URZ ;  /* 0x0000000133287890 */ /* 0x000fe8000fffe0ff */
[----:B------:R-:W-:Y:S04]  /*7970*/  UISETP.NE.AND UP0, UPT, UR40, 0x4, UPT ;  /* 0x000000042800788c */ /* 0x000fe8000bf05270 */
[----:B------:R-:W-:Y:S01]  /*7980*/  USEL UR40, UR40, URZ, UP0 ;  /* 0x000000ff28287287 */ /* 0x000fe20008000000 */
[----:B------:R2:W-:Y:S01]  /*7990*/  @P6 SYNCS.ARRIVE.TRANS64.RED.A1T0 RZ, [R63+URZ], RZ ;  /* 0x000000ff3fff69a7 */ /* 0x0005e200081004ff */
[----:B------:R-:W-:Y:S01]  /*79a0*/  BSSY B1, `(.L_x_128) ;  /* 0x0000017000017945 */ /* 0x000fe20003800000 */
[----:B------:R-:W4:Y:S02]  /*79b0*/  @P6 SYNCS.PHASECHK.TRANS64.TRYWAIT P0, [R0+URZ+0x50], R2 ;  /* 0x00005002000065a7 */ /* 0x000f2400080011ff */
[----:B----4-:R-:W-:Y:S01]  /*79c0*/  @P6 SEL R61, RZ, 0x1, !P0 ;  /* 0x00000001ff3d6807 */ /* 0x010fe20004000000 */
[----:B--2---:R-:W-:Y:S06]  /*79d0*/  @!P6 BRA `(.L_x_129) ;  /* 0x00000000004ce947 */ /* 0x004fec0003800000 */
        /* <DEDUP_REMOVED lines=9> */
[----:B------:R-:W-:Y:S04]  /*7a70*/  SHF.L.U32 R6, R101, 0x1f, RZ ;  /* 0x0000001f65067819 */ /* 0x000fe800000006ff */
[----:B------:R-:W2:Y:S02]  /*7a80*/  SYNCS.PHASECHK.TRANS64.TRYWAIT P0, [R0+URZ+0x50], R6 ;  /* 0x00005006000075a7 */ /* 0x000ea400080011ff */
[----:B--2---:R-:W-:Y:S05]  /*7a90*/  @!P0 BRA `(.L_x_132) ;  /* 0x0000002400c88947 */ /* 0x004fea0003800000 */
.L_x_131:
[----:B------:R-:W-:Y:S05]  /*7aa0*/  BSYNC B0 ;  /* 0x0000000000007941 */ /* 0x000fea0003800000 */
.L_x_130:
[----:B------:R-:W-:Y:S02]  /*7ab0*/  ISETP.NE.AND P0, PT, R62, RZ, PT ;  /* 0x000000ff3e00720c */ /* 0x000fe40003f05270 */
[----:B------:R-:W-:Y:S11]  /*7ac0*/  IADD3 R60, PT, PT, R60, 0x1, RZ ;  /* 0x000000013c3c7810 */ /* 0x000ff60007ffe0ff */
[----:B------:R4:W1:Y:S04]  /*7ad0*/  @P0 LDS.128 R56, [R5] ;  /* 0x0000000005380984 */ /* 0x0008680000000c00 */
[----:B------:R4:W1:Y:S04]  /*7ae0*/  @P0 LDS.128 R64, [R4+0x10] ;  /* 0x0000100004400984 */ /* 0x0008680000000c00 */
[----:B------:R4:W1:Y:S04]  /*7af0*/  @P0 LDS.128 R72, [R3+0x20] ;  /* 0x0000200003480984 */ /* 0x0008680000000c00 */
[----:B------:R4:W1:Y:S02]  /*7b00*/  @P0 LDS.128 R80, [R2+0x30] ;  /* 0x0000300002500984 */ /* 0x0008640000000c00 */
.L_x_129:
[----:B------:R-:W-:Y:S05]  /*7b10*/  BSYNC B1 ;  /* 0x0000000000017941 */ /* 0x000fea0003800000 */
.L_x_128:
        /* <DEDUP_REMOVED lines=21> */
.L_x_133:
        /* <DEDUP_REMOVED lines=146> */
.L_x_135:
[----:B------:R-:W-:Y:S05]  /*8590*/  BSYNC.RECONVERGENT B0 ;  /* 0x0000000000007941 */ /* 0x000fea0003800200 */
.L_x_134:
        /* <DEDUP_REMOVED lines=21> */
.L_x_139:
[----:B------:R-:W-:Y:S05]  /*86f0*/  BSYNC B0 ;  /* 0x0000000000007941 */ /* 0x000fea0003800000 */
.L_x_138:
[----:B------:R-:W-:Y:S11]  /*8700*/  ISETP.NE.AND P0, PT, R62, RZ, PT ;  /* 0x000000ff3e00720c */ /* 0x000ff60003f05270 */
[----:B------:R-:W-:Y:S02]  /*8710*/  @!UPT UIADD3 URZ, UPT, UPT, URZ, URZ, URZ ;  /* 0x000000fffffff290 */ /* 0x000fe4000fffe0ff */
[----:B------:R4:W1:Y:S04]  /*8720*/  @P0 LDS.128 R56, [R4] ;  /* 0x0000000004380984 */ /* 0x0008680000000c00 */
[----:B------:R4:W1:Y:S04]  /*8730*/  @P0 LDS.128 R64, [R3+0x10] ;  /* 0x0000100003400984 */ /* 0x0008680000000c00 */
[----:B------:R4:W1:Y:S04]  /*8740*/  @P0 LDS.128 R72, [R2+0x20] ;  /* 0x0000200002480984 */ /* 0x0008680000000c00 */
[----:B------:R4:W1:Y:S02]  /*8750*/  @P0 LDS.128 R80, [R60+0x30] ;  /* 0x000030003c500984 */ /* 0x0008640000000c00 */
.L_x_137:
[----:B------:R-:W-:Y:S05]  /*8760*/  BSYNC B1 ;  /* 0x0000000000017941 */ /* 0x000fea0003800000 */
.L_x_136:
        /* <DEDUP_REMOVED lines=21> */
.L_x_141:
[----:B------:R-:W-:Y:S01]  /*88c0*/  ISETP.NE.AND P0, PT, R106, RZ, PT ;  /* 0x000000ff6a00720c */ /* 0x000fe20003f05270 */
[----:B------:R-:W-:Y:S05]  /*88d0*/  WARPSYNC.ALL ;  /* 0x0000000000007948 */ /* 0x000fea0003800000 */
[----:B------:R-:W-:Y:S01]  /*88e0*/  R2UR UR4, R48 ;  /* 0x00000000300472ca */ /* 0x000fe200000e0000 */
[----:B------:R-:W-:Y:S01]  /*88f0*/  BSSY.RECONVERGENT B0, `(.L_x_142) ;  /* 0x000008b000007945 */ /* 0x000fe20003800200 */
[C---:B-1----:R-:W-:Y:S02]  /*8900*/  SHF.L.U32 R48, R56.reuse, 0x10, RZ ;  /* 0x0000001038307819 */ /* 0x042fe400000006ff */
[----:B------:R-:W-:Y:S02]  /*8910*/  LOP3.LUT R50, R56, 0xffff0000, RZ, 0xc0, !PT ;  /* 0xffff000038327812 */ /* 0x000fe400078ec0ff */
[C---:B------:R-:W-:Y:S02]  /*8920*/  SHF.L.U32 R51, R57.reuse, 0x10, RZ ;  /* 0x0000001039337819 */ /* 0x040fe400000006ff */
[----:B------:R-:W-:Y:S02]  /*8930*/  LOP3.LUT R52, R57, 0xffff0000, RZ, 0xc0, !PT ;  /* 0xffff000039347812 */ /* 0x000fe400078ec0ff */
[C---:B------:R-:W-:Y:S02]  /*8940*/  SHF.L.U32 R53, R58.reuse, 0x10, RZ ;  /* 0x000000103a357819 */ /* 0x040fe400000006ff */
[----:B------:R-:W-:Y:S01]  /*8950*/  LOP3.LUT R54, R58, 0xffff0000, RZ, 0xc0, !PT ;  /* 0xffff00003a367812 */ /* 0x000fe200078ec0ff */
[----:B----4-:R-:W1:Y:S01]  /*8960*/  LDTM.x32 R4, tmem[UR4+0x60] ;  /* 0x00006004000479ee */ /* 0x010e6200082c0000 */
[C---:B------:R-:W-:Y:S01]  /*8970*/  SHF.L.U32 R55, R59.reuse, 0x10, RZ ;  /* 0x000000103b377819 */ /* 0x040fe200000006ff */
[----:B------:R-:W-:Y:S01]  /*8980*/  NOP ;  /* 0x0000000000007918 */ /* 0x000fe20000000000 */
[----:B------:R-:W-:Y:S02]  /*8990*/  LOP3.LUT R56, R59, 0xffff0000, RZ, 0xc0, !PT ;  /* 0xffff00003b387812 */ /* 0x000fe400078ec0ff */
[C---:B------:R-:W-:Y:S02]  /*89a0*/  SHF.L.U32 R57, R64.reuse, 0x10, RZ ;  /* 0x0000001040397819 */ /* 0x040fe400000006ff */
[----:B------:R-:W-:Y:S02]  /*89b0*/  LOP3.LUT R58, R64, 0xffff0000, RZ, 0xc0, !PT ;  /* 0xffff0000403a7812 */ /* 0x000fe400078ec0ff */
[C---:B------:R-:W-:Y:S02]  /*89c0*/  SHF.L.U32 R59, R65.reuse, 0x10, RZ ;  /* 0x00000010413b7819 */ /* 0x040fe400000006ff */
[----:B------:R-:W-:Y:S02]  /*89d0*/  LOP3.LUT R60, R65, 0xffff0000, RZ, 0xc0, !PT ;  /* 0xffff0000413c7812 */ /* 0x000fe400078ec0ff */
[C---:B------:R-:W-:Y:S02]  /*89e0*/  SHF.L.U32 R61, R66.reuse, 0x10, RZ ;  /* 0x00000010423d7819 */ /* 0x040fe400000006ff */
[----:B------:R-:W-:Y:S02]  /*89f0*/  LOP3.LUT R62, R66, 0xffff0000, RZ, 0xc0, !PT ;  /* 0xffff0000423e7812 */ /* 0x000fe400078ec0ff */
[C---:B------:R-:W-:Y:S02]  /*8a00*/  SHF.L.U32 R63, R67.reuse, 0x10, RZ ;  /* 0x00000010433f7819 */ /* 0x040fe400000006ff */
[----:B------:R-:W-:Y:S02]  /*8a10*/  IADD3 R112, PT, PT, R112, 0xe0, RZ ;  /* 0x000000e070707810 */ /* 0x000fe40007ffe0ff */
[----:B------:R-:W-:Y:S02]  /*8a20*/  LOP3.LUT R64, R67, 0xffff0000, RZ, 0xc0, !PT ;  /* 0xffff000043407812 */ /* 0x000fe400078ec0ff */
[C---:B------:R-:W-:Y:S01]  /*8a30*/  SHF.L.U32 R65, R72.reuse, 0x10, RZ ;  /* 0x0000001048417819 */ /* 0x040fe200000006ff */
[C---:B-1----:R-:W-:Y:S01]  /*8a40*/  FMUL R4, R47.reuse, R4 ;  /* 0x000000042f047220 */ /* 0x042fe20000400000 */
[----:B------:R-:W-:Y:S01]  /*8a50*/  LOP3.LUT R66, R72, 0xffff0000, RZ, 0xc0, !PT ;  /* 0xffff000048427812 */ /* 0x000fe200078ec0ff */
[----:B------:R-:W-:Y:S01]  /*8a60*/  FMUL R5, R47, R5 ;  /* 0x000000052f057220 */ /* 0x000fe20000400000 */
[----:B------:R-:W-:Y:S01]  /*8a70*/  LOP3.LUT R112, R112, 0xfefffff8, RZ, 0xc0, !PT ;  /* 0xfefffff870707812 */ /* 0x000fe200078ec0ff */
[----:B------:R-:W-:Y:S01]  /*8a80*/  FFMA R4, R49, R48, R4 ;  /* 0x0000003031047223 */ /* 0x000fe20000000004 */
[----:B------:R-:W-:Y:S01]  /*8a90*/  FMUL R6, R47, R6 ;  /* 0x000000062f067220 */ /* 0x000fe20000400000 */
[----:B------:R-:W-:Y:S01]  /*8aa0*/  FFMA R5, R49, R50, R5 ;  /* 0x0000003231057223 */ /* 0x000fe20000000005 */
[----:B------:R-:W-:Y:S01]  /*8ab0*/  SHF.L.U32 R67, R73, 0x10, RZ ;  /* 0x0000001049437819 */ /* 0x000fe200000006ff */
[----:B------:R1:W-:Y:S01]  /*8ac0*/  SYNCS.ARRIVE.TRANS64.RED.A1T0 RZ, [R112+URZ], RZ ;  /* 0x000000ff70ff79a7 */ /* 0x0003e200081004ff */
[----:B------:R-:W-:Y:S01]  /*8ad0*/  FFMA R6, R49, R51, R6 ;  /* 0x0000003331067223 */ /* 0x000fe20000000006 */
[----:B------:R-:W-:Y:S01]  /*8ae0*/  FMUL R7, R47, R7 ;  /* 0x000000072f077220 */ /* 0x000fe20000400000 */
[----:B------:R-:W-:Y:S01]  /*8af0*/  F2FP.BF16.F32.PACK_AB R4, R5, R4 ;  /* 0x000000040504723e */ /* 0x000fe200000010ff */
[C---:B------:R-:W-:Y:S01]  /*8b00*/  FMUL R8, R47.reuse, R8 ;  /* 0x000000082f087220 */ /* 0x040fe20000400000 */
[----:B------:R-:W-:Y:S01]  /*8b10*/  FMUL R9, R47, R9 ;  /* 0x000000092f097220 */ /* 0x000fe20000400000 */
[----:B------:R-:W-:Y:S01]  /*8b20*/  LOP3.LUT R68, R73, 0xffff0000, RZ, 0xc0, !PT ;  /* 0xffff000049447812 */ /* 0x000fe200078ec0ff */
[C---:B------:R-:W-:Y:S01]  /*8b30*/  FFMA R7, R49.reuse, R52, R7 ;  /* 0x0000003431077223 */ /* 0x040fe20000000007 */
[C---:B------:R-:W-:Y:S01]  /*8b40*/  FFMA R8, R49.reuse, R53, R8 ;  /* 0x0000003531087223 */ /* 0x040fe20000000008 */
[C---:B------:R-:W-:Y:S01]  /*8b50*/  SHF.L.U32 R69, R74.reuse, 0x10, RZ ;  /* 0x000000104a457819 */ /* 0x040fe200000006ff */
[----:B------:R-:W-:Y:S01]  /*8b60*/  FFMA R9, R49, R54, R9 ;  /* 0x0000003631097223 */ /* 0x000fe20000000009 */
[----:B------:R-:W-:Y:S01]  /*8b70*/  FMUL R10, R47, R10 ;  /* 0x0000000a2f0a7220 */ /* 0x000fe20000400000 */
[----:B------:R-:W-:Y:S01]  /*8b80*/  F2FP.BF16.F32.PACK_AB R5, R7, R6 ;  /* 0x000000060705723e */ /* 0x000fe200000010ff */
[C---:B------:R-:W-:Y:S01]  /*8b90*/  FMUL R11, R47.reuse, R11 ;  /* 0x0000000b2f0b7220 */ /* 0x040fe20000400000 */
[----:B------:R-:W-:Y:S01]  /*8ba0*/  FMUL R0, R47, R12 ;  /* 0x0000000c2f007220 */ /* 0x000fe20000400000 */
[----:B------:R-:W-:Y:S01]  /*8bb0*/  F2FP.BF16.F32.PACK_AB R6, R9, R8 ;  /* 0x000000080906723e */ /* 0x000fe200000010ff */
[C---:B------:R-:W-:Y:S01]  /*8bc0*/  FFMA R10, R49.reuse, R55, R10 ;  /* 0x00000037310a7223 */ /* 0x040fe2000000000a */
[C---:B------:R-:W-:Y:S01]  /*8bd0*/  FFMA R11, R49.reuse, R56, R11 ;  /* 0x00000038310b7223 */ /* 0x040fe2000000000b */
[----:B------:R-:W-:Y:S01]  /*8be0*/  LOP3.LUT R70, R74, 0xffff0000, RZ, 0xc0, !PT ;  /* 0xffff00004a467812 */ /* 0x000fe200078ec0ff */
[----:B------:R-:W-:Y:S01]  /*8bf0*/  FFMA R0, R49, R57, R0 ;  /* 0x0000003931007223 */ /* 0x000fe20000000000 */
[----:B------:R-:W-:Y:S01]  /*8c00*/  FMUL R2, R47, R13 ;  /* 0x0000000d2f027220 */ /* 0x000fe20000400000 */
[----:B------:R-:W-:Y:S01]  /*8c10*/  SHF.L.U32 R71, R75, 0x10, RZ ;  /* 0x000000104b477819 */ /* 0x000fe200000006ff */
[----:B------:R-:W-:Y:S01]  /*8c20*/  FMUL R3, R47, R14 ;  /* 0x0000000e2f037220 */ /* 0x000fe20000400000 */
[----:B------:R-:W-:Y:S01]  /*8c30*/  F2FP.BF16.F32.PACK_AB R7, R11, R10 ;  /* 0x0000000a0b07723e */ /* 0x000fe200000010ff */
[----:B------:R-:W-:Y:S01]  /*8c40*/  FFMA R2, R49, R58, R2 ;  /* 0x0000003a31027223 */ /* 0x000fe20000000002 */
[C---:B------:R-:W-:Y:S01]  /*8c50*/  FMUL R15, R47.reuse, R15 ;  /* 0x0000000f2f0f7220 */ /* 0x040fe20000400000 */
[C---:B------:R-:W-:Y:S01]  /*8c60*/  FMUL R12, R47.reuse, R16 ;  /* 0x000000102f0c7220 */ /* 0x040fe20000400000 */
[----:B------:R-:W-:Y:S01]  /*8c70*/  FMUL R13, R47, R17 ;  /* 0x000000112f0d7220 */ /* 0x000fe20000400000 */
[----:B------:R1:W-:Y:S01]  /*8c80*/  STS.128 [R104+0x6000], R4 ;  /* 0x0060000468007388 */ /* 0x0003e20000000c00 */
[----:B------:R-:W-:Y:S01]  /*8c90*/  LOP3.LUT R72, R75, 0xffff0000, RZ, 0xc0, !PT ;  /* 0xffff00004b487812 */ /* 0x000fe200078ec0ff */
[C---:B------:R-:W-:Y:S01]  /*8ca0*/  FFMA R3, R49.reuse, R59, R3 ;  /* 0x0000003b31037223 */ /* 0x040fe20000000003 */
[----:B------:R-:W-:Y:S01]  /*8cb0*/  SHF.L.U32 R73, R80, 0x10, RZ ;  /* 0x0000001050497819 */ /* 0x000fe200000006ff */
[C---:B------:R-:W-:Y:S01]  /*8cc0*/  FFMA R15, R49.reuse, R60, R15 ;  /* 0x0000003c310f7223 */ /* 0x040fe2000000000f */
[----:B------:R-:W-:Y:S01]  /*8cd0*/  F2FP.BF16.F32.PACK_AB R8, R2, R0 ;  /* 0x000000000208723e */ /* 0x000fe200000010ff */
[C---:B------:R-:W-:Y:S01]  /*8ce0*/  FFMA R12, R49.reuse, R61, R12 ;  /* 0x0000003d310c7223 */ /* 0x040fe2000000000c */
[----:B------:R-:W-:Y:S01]  /*8cf0*/  FFMA R13, R49, R62, R13 ;  /* 0x0000003e310d7223 */ /* 0x000fe2000000000d */
[C---:B------:R-:W-:Y:S01]  /*8d00*/  FMUL R14, R47.reuse, R18 ;  /* 0x000000122f0e7220 */ /* 0x040fe20000400000 */
[C---:B------:R-:W-:Y:S01]  /*8d10*/  FMUL R19, R47.reuse, R19 ;  /* 0x000000132f137220 */ /* 0x040fe20000400000 */
[C---:B------:R-:W-:Y:S01]  /*8d20*/  FMUL R16, R47.reuse, R20 ;  /* 0x000000142f107220 */ /* 0x040fe20000400000 */
[----:B------:R-:W-:Y:S01]  /*8d30*/  FMUL R17, R47, R21 ;  /* 0x000000152f117220 */ /* 0x000fe20000400000 */
[----:B------:R-:W-:Y:S01]  /*8d40*/  FFMA R14, R49, R63, R14 ;  /* 0x0000003f310e7223 */ /* 0x000fe2000000000e */
        /* <DEDUP_REMOVED lines=11> */
[----:B------:R-:W-:Y:S01]  /*8e00*/  F2FP.BF16.F32.PACK_AB R9, R15, R3 ;  /* 0x000000030f09723e */ /* 0x000fe200000010ff */
[----:B------:R-:W-:Y:S01]  /*8e10*/  FFMA R20, R49, R69, R20 ;  /* 0x0000004531147223 */ /* 0x000fe20000000014 */
[----:B------:R-:W-:Y:S01]  /*8e20*/  F2FP.BF16.F32.PACK_AB R10, R13, R12 ;  /* 0x0000000c0d0a723e */ /* 0x000fe200000010ff */
[----:B------:R-:W-:Y:S01]  /*8e30*/  FMUL R24, R47, R28 ;  /* 0x0000001c2f187220 */ /* 0x000fe20000400000 */
[----:B------:R-:W-:Y:S01]  /*8e40*/  F2FP.BF16.F32.PACK_AB R11, R19, R14 ;  /* 0x0000000e130b723e */ /* 0x000fe200000010ff */
[----:B------:R-:W-:Y:S01]  /*8e50*/  FFMA R21, R49, R70, R21 ;  /* 0x0000004631157223 */ /* 0x000fe20000000015 */
[----:B------:R-:W-:Y:S01]  /*8e60*/  LOP3.LUT R74, R80, 0xffff0000, RZ, 0xc0, !PT ;  /* 0xffff0000504a7812 */ /* 0x000fe200078ec0ff */
[----:B------:R-:W-:Y:S01]  /*8e70*/  FMUL R25, R47, R29 ;  /* 0x0000001d2f197220 */ /* 0x000fe20000400000 */
[----:B------:R-:W-:Y:S01]  /*8e80*/  SHF.L.U32 R75, R81, 0x10, RZ ;  /* 0x00000010514b7819 */ /* 0x000fe200000006ff */
[----:B------:R1:W-:Y:S01]  /*8e90*/  STS.128 [R103+0x6010], R8 ;  /* 0x0060100867007388 */ /* 0x0003e20000000c00 */
[----:B------:R-:W-:Y:S01]  /*8ea0*/  FFMA R22, R49, R71, R22 ;  /* 0x0000004731167223 */ /* 0x000fe20000000016 */
[----:B------:R-:W-:Y:S01]  /*8eb0*/  LOP3.LUT R76, R81, 0xffff0000, RZ, 0xc0, !PT ;  /* 0xffff0000514c7812 */ /* 0x000fe200078ec0ff */
[----:B------:R-:W-:Y:S01]  /*8ec0*/  FMUL R26, R47, R30 ;  /* 0x0000001e2f1a7220 */ /* 0x000fe20000400000 */
[----:B------:R-:W-:Y:S01]  /*8ed0*/  FFMA R27, R49, R72, R27 ;  /* 0x00000048311b7223 */ /* 0x000fe2000000001b */
[C---:B------:R-:W-:Y:S01]  /*8ee0*/  SHF.L.U32 R77, R82.reuse, 0x10, RZ ;  /* 0x00000010524d7819 */ /* 0x040fe200000006ff */
[----:B------:R-:W-:Y:S01]  /*8ef0*/  FMUL R31, R47, R31 ;  /* 0x0000001f2f1f7220 */ /* 0x000fe20000400000 */
[----:B------:R-:W-:Y:S01]  /*8f00*/  FFMA R24, R49, R73, R24 ;  /* 0x0000004931187223 */ /* 0x000fe20000000018 */
[----:B------:R-:W-:Y:S01]  /*8f10*/  LOP3.LUT R78, R82, 0xffff0000, RZ, 0xc0, !PT ;  /* 0xffff0000524e7812 */ /* 0x000fe200078ec0ff */
[----:B------:R-:W-:Y:S01]  /*8f20*/  FMUL R28, R47, R32 ;  /* 0x000000202f1c7220 */ /* 0x000fe20000400000 */
[----:B------:R-:W-:Y:S01]  /*8f30*/  FFMA R25, R49, R74, R25 ;  /* 0x0000004a31197223 */ /* 0x000fe20000000019 */
[----:B------:R-:W-:Y:S01]  /*8f40*/  SHF.L.U32 R79, R83, 0x10, RZ ;  /* 0x00000010534f7819 */ /* 0x000fe200000006ff */
[----:B------:R-:W-:Y:S01]  /*8f50*/  FMUL R29, R47, R33 ;  /* 0x000000212f1d7220 */ /* 0x000fe20000400000 */
[----:B------:R-:W-:Y:S01]  /*8f60*/  F2FP.BF16.F32.PACK_AB R16, R17, R16 ;  /* 0x000000101110723e */ /* 0x000fe200000010ff */
[----:B------:R-:W-:Y:S01]  /*8f70*/  FFMA R26, R49, R75, R26 ;  /* 0x0000004b311a7223 */ /* 0x000fe2000000001a */
[----:B------:R-:W-:Y:S01]  /*8f80*/  LOP3.LUT R80, R83, 0xffff0000, RZ, 0xc0, !PT ;  /* 0xffff000053507812 */ /* 0x000fe200078ec0ff */
        /* <DEDUP_REMOVED lines=33> */
.L_x_143:
[----:B------:R-:W-:Y:S05]  /*91a0*/  BSYNC.RECONVERGENT B0 ;  /* 0x0000000000007941 */ /* 0x000fea0003800200 */
.L_x_142:
[----:B------:R-:W-:Y:S01]  /*91b0*/  BAR.SYNC.DEFER_BLOCKING 0x1, 0x80 ;  /* 0x0042000000007b1d */ /* 0x000fe20000010000 */
[----:B------:R-:W-:Y:S01]  /*91c0*/  UISETP.NE.AND UP0, UPT, UR49, -0x4, UPT ;  /* 0xfffffffc3100788c */ /* 0x000fe2000bf05270 */
[----:B------:R-:W-:Y:S08]  /*91d0*/  IADD3 R45, PT, PT, R45, 0x1, RZ ;  /* 0x000000012d2d7810 */ /* 0x000ff00007ffe0ff */
[----:B------:R-:W-:Y:S05]  /*91e0*/  BRA.U !UP0, `(.L_x_144) ;  /* 0x0000000108287547 */ /* 0x000fea000b800000 */
[----:B------:R-:W-:Y:S01]  /*91f0*/  ISETP.NE.AND P0, PT, R111, RZ, PT ;  /* 0x000000ff6f00720c */ /* 0x000fe20003f05270 */
[----:B------:R-:W-:Y:S01]  /*9200*/  IMAD.U32 R2, RZ, RZ, UR51 ;  /* 0x00000033ff027e24 */ /* 0x000fe2000f8e00ff */
[----:B------:R-:W-:Y:S01]  /*9210*/  UIADD3 UR51, UPT, UPT, UR51, 0x1, URZ ;  /* 0x0000000133337890 */ /* 0x000fe2000fffe0ff */
[----:B------:R-:W-:Y:S03]  /*9220*/  IMAD.U32 R0, RZ, RZ, UR37 ;  /* 0x00000025ff007e24 */ /* 0x000fe6000f8e00ff */
[----:B------:R-:W-:Y:S04]  /*9230*/  UISETP.NE.AND UP0, UPT, UR51, 0x4, UPT ;  /* 0x000000043300788c */ /* 0x000fe8000bf05270 */
[----:B------:R-:W-:Y:S03]  /*9240*/  USEL UR51, UR51, URZ, UP0 ;  /* 0x000000ff33337287 */ /* 0x000fe60008000000 */
[----:B------:R-:W-:Y:S05]  /*9250*/  @P0 LEA R2, R2, UR48, 0x3 ;  /* 0x0000003002020c11 */ /* 0x000fea000f8e18ff */
[----:B------:R-:W-:Y:S05]  /*9260*/  @P0 VIADD R2, R2, 0x70 ;  /* 0x0000007002020836 */ /* 0x000fea0000000000 */
[----:B------:R-:W-:Y:S04]  /*9270*/  @P0 PRMT R0, R0, 0x654, R2 ;  /* 0x0000065400000816 */ /* 0x000fe80000000002 */
[----:B------:R2:W-:Y:S03]  /*9280*/  @P0 SYNCS.ARRIVE.TRANS64.RED.A1T0 RZ, [R0+URZ], RZ ;  /* 0x000000ff00ff09a7 */ /* 0x0005e600081004ff */
.L_x_144:
[----:B------:R-:W-:Y:S01]  /*9290*/  ISETP.NE.AND P2, PT, R107, RZ, PT ;  /* 0x000000ff6b00720c */ /* 0x000fe20003f45270 */
[----:B------:R-:W-:Y:S01]  /*92a0*/  UIADD3 UR49, UPT, UPT, UR49, 0x4, URZ ;  /* 0x0000000431317890 */ /* 0x000fe2000fffe0ff */
[----:B------:R-:W-:Y:S01]  /*92b0*/  ISETP.NE.AND P0, PT, R109, 0x2, PT ;  /* 0x000000026d00780c */ /* 0x000fe20003f05270 */
[----:B------:R-:W-:Y:S01]  /*92c0*/  IMAD.IADD R15, R43, 0x1, R90 ;  /* 0x000000012b0f7824 */ /* 0x000fe200078e025a */
[----:B------:R-:W-:Y:S01]  /*92d0*/  ISETP.NE.AND P1, PT, R45, 0x4, PT ;  /* 0x000000042d00780c */ /* 0x000fe20003f25270 */
[----:B------:R-:W-:Y:S01]  /*92e0*/  IMAD.IADD R14, R44, 0x1, R91 ;  /* 0x000000012c0e7824 */ /* 0x000fe200078e025b */
[----:B------:R-:W-:Y:S02]  /*92f0*/  SEL R2, RZ, 0x1, P0 ;  /* 0x00000001ff027807 */ /* 0x000fe40000000000 */
[----:B--2---:R-:W-:Y:S02]  /*9300*/  SEL R0, RZ, 0x1, P1 ;  /* 0x00000001ff007807 */ /* 0x004fe40000800000 */
[----:B------:R-:W-:Y:S02]  /*9310*/  LOP3.LUT R99, R99, R2, RZ, 0x3c, !PT ;  /* 0x0000000263637212 */ /* 0x000fe400078e3cff */
[----:B------:R-:W-:Y:S02]  /*9320*/  LOP3.LUT R100, R100, R0, RZ, 0x3c, !PT ;  /* 0x0000000064647212 */ /* 0x000fe400078e3cff */
[----:B------:R-:W-:Y:S02]  /*9330*/  @P2 R2UR UR36, R98 ;  /* 0x00000000622422ca */ /* 0x000fe400000e0000 */
[----:B------:R-:W-:Y:S02]  /*9340*/  SEL R109, R109, RZ, P0 ;  /* 0x000000ff6d6d7207 */ /* 0x000fe40000000000 */
[----:B------:R-:W-:Y:S01]  /*9350*/  SEL R45, R45, RZ, P1 ;  /* 0x000000ff2d2d7207 */ /* 0x000fe20000800000 */
[----:B------:R-:W-:Y:S10]  /*9360*/  @P2 BRA `(.L_x_145) ;  /* 0xffffffc000542947 */ /* 0x000ff4000383ffff */
[----:B------:R-:W-:-:S09]  /*9370*/  UISETP.NE.AND UP0, UPT, UR50, URZ, UPT ;  /* 0x000000ff3200728c */ /* 0x000fd2000bf05270 */
[----:B------:R-:W-:Y:S05]  /*9380*/  BRA.U !UP0, `(.L_x_146) ;  /* 0x0000000108487547 */ /* 0x000fea000b800000 */
[----:B------:R-:W2:Y:S02]  /*9390*/  LDCU.64 UR4, c[0x0][0x890] ;  /* 0x00011200ff0477ac */ /* 0x000ea40008000a00 */
[----:B--2---:R-:W-:-:S04]  /*93a0*/  UISETP.NE.U32.AND UP0, UPT, UR4, URZ, UPT ;  /* 0x000000ff0400728c */ /* 0x004fc8000bf05070 */
[----:B------:R-:W-:-:S09]  /*93b0*/  UISETP.NE.AND.EX UP0, UPT, UR5, URZ, UPT, UP0 ;  /* 0x000000ff0500728c */ /* 0x000fd2000bf05300 */
[----:B------:R-:W-:Y:S05]  /*93c0*/  BRA.U UP0, `(.L_x_147) ;  /* 0x00000001000c7547 */ /* 0x000fea000b800000 */
[----:B------:R-:W-:-:S13]  /*93d0*/  FSETP.NEU.AND P0, PT, R49, RZ, PT ;  /* 0x000000ff3100720b */ /* 0x000fda0003f0d000 */
[----:B------:R-:W-:Y:S05]  /*93e0*/  @!P0 EXIT ;  /* 0x000000000000894d */ /* 0x000fea0003800000 */
[----:B------:R-:W-:Y:S05]  /*93f0*/  BRA `(.L_x_146) ;  /* 0x00000000002c7947 */ /* 0x000fea0003800000 */
.L_x_147:
[----:B------:R-:W-:Y:S01]  /*9400*/  ISETP.NE.AND P0, PT, R108, RZ, PT ;  /* 0x000000ff6c00720c */ /* 0x000fe20003f05270 */
[----:B------:R-:W-:-:S12]  /*9410*/  BSSY.RECONVERGENT B0, `(.L_x_146) ;  /* 0x0000009000007945 */ /* 0x000fd80003800200 */
[----:B------:R-:W-:Y:S05]  /*9420*/  @P0 BRA `(.L_x_148) ;  /* 0x0000000000140947 */ /* 0x000fea0003800000 */
[----:B------:R-:W2:Y:S02]  /*9430*/  LDCU.64 UR4, c[0x0][0x888] ;  /* 0x00011100ff0477ac */ /* 0x000ea40008000a00 */
[----:B--2---:R-:W-:-:S04]  /*9440*/  ISETP.NE.U32.AND P0, PT, RZ, UR4, PT ;  /* 0x00000004ff007c0c */ /* 0x004fc8000bf05070 */
[----:B------:R-:W-:-:S13]  /*9450*/  ISETP.NE.AND.EX P0, PT, RZ, UR5, PT, P0 ;  /* 0x00000005ff007c0c */ /* 0x000fda000bf05300 */
[----:B------:R-:W-:Y:S05]  /*9460*/  @!P0 EXIT ;  /* 0x000000000000894d */ /* 0x000fea0003800000 */
[----:B------:R-:W-:Y:S05]  /*9470*/  BRA `(.L_x_149) ;  /* 0x0000000000087947 */ /* 0x000fea0003800000 */
.L_x_148:
[----:B------:R-:W-:-:S13]  /*9480*/  FSETP.NEU.AND P0, PT, R49, RZ, PT ;  /* 0x000000ff3100720b */ /* 0x000fda0003f0d000 */
[----:B------:R-:W-:Y:S05]  /*9490*/  @!P0 EXIT ;  /* 0x000000000000894d */ /* 0x000fea0003800000 */
.L_x_149:
[----:B------:R-:W-:Y:S05]  /*94a0*/  BSYNC.RECONVERGENT B0 ;  /* 0x0000000000007941 */ /* 0x000fea0003800200 */
.L_x_146:
[----:B------:R-:W-:Y:S01]  /*94b0*/  ULEA UR4, UR51, UR48, 0x3 ;  /* 0x0000003033047291 */ /* 0x000fe2000f8e18ff */
[----:B------:R-:W-:-:S04]  /*94c0*/  DEPBAR.LE SB0, 0x0 ;  /* 0x000080000000791a */ /* 0x000fc80000000000 */
[----:B------:R-:W-:-:S04]  /*94d0*/  UIADD3 UR4, UPT, UPT, UR4, 0x70, URZ ;  /* 0x0000007004047890 */ /* 0x000fc8000fffe0ff */
[----:B------:R-:W-:-:S09]  /*94e0*/  UPRMT UR4, UR37, 0x654, UR4 ;  /* 0x0000065425047896 */ /* 0x000fd20008000004 */
[----:B------:R-:W-:Y:S01]  /*94f0*/  SYNCS.ARRIVE.TRANS64.RED.A1T0 RZ, [UR4], RZ ;  /* 0x000000ffffff79a7 */ /* 0x000fe20008100404 */
[----:B------:R-:W-:Y:S05]  /*9500*/  EXIT ;  /* 0x000000000000794d */ /* 0x000fea0003800000 */
.L_x_24:
[----:B--2---:R2:W4:Y:S02]  /*9510*/  SYNCS.PHASECHK.TRANS64.TRYWAIT P0, [R2+URZ+0x110], R3 ;  /* 0x00011003020075a7 */ /* 0x00452400080011ff */
[----:B----4-:R-:W-:Y:S05]  /*9520*/  @!P0 NANOSLEEP.SYNCS 0x989680 ;  /* 0x009896800000895d */ /* 0x010fea0003900000 */
[----:B------:R-:W4:Y:S02]  /*9530*/  @!P0 SYNCS.PHASECHK.TRANS64 P0, [R2+URZ+0x110], R3 ;  /* 0x00011003020085a7 */ /* 0x000f2400080010ff */
[----:B----4-:R-:W-:Y:S05]  /*9540*/  @!P0 BRA `(.L_x_24) ;  /* 0xfffffffc00f08947 */ /* 0x010fea000383ffff */
[----:B------:R-:W-:Y:S05]  /*9550*/  BRA `(.L_x_150) ;  /* 0xffffff8000b47947 */ /* 0x000fea000383ffff */
.L_x_27:
[----:B------:R-:W-:-:S07]  /*9560*/  MOV R2, UR33 ;  /* 0x0000002100027c02 */ /* 0x000fce0008000f00 */
.L_x_151:
[----:B-1----:R1:W2:Y:S02]  /*9570*/  SYNCS.PHASECHK.TRANS64.TRYWAIT P0, [R2+URZ+0x28], R4 ;  /* 0x00002804020075a7 */ /* 0x0022a400080011ff */
[----:B--2---:R-:W-:Y:S05]  /*9580*/  @!P0 NANOSLEEP.SYNCS 0x989680 ;  /* 0x009896800000895d */ /* 0x004fea0003900000 */
[----:B------:R-:W2:Y:S02]  /*9590*/  @!P0 SYNCS.PHASECHK.TRANS64 P0, [R2+URZ+0x28], R4 ;  /* 0x00002804020085a7 */ /* 0x000ea400080010ff */
[----:B--2---:R-:W-:Y:S05]  /*95a0*/  @!P0 BRA `(.L_x_151) ;  /* 0xfffffffc00f08947 */ /* 0x004fea000383ffff */
[----:B------:R-:W-:Y:S05]  /*95b0*/  BRA `(.L_x_26) ;  /* 0xffffff84001c7947 */ /* 0x000fea000383ffff */
.L_x_34:
[----:B-1----:R-:W-:-:S07]  /*95c0*/  MOV R2, UR17 ;  /* 0x0000001100027c02 */ /* 0x002fce0008000f00 */
.L_x_152:
[----:B-1----:R1:W2:Y:S02]  /*95d0*/  SYNCS.PHASECHK.TRANS64.TRYWAIT P0, [R2+URZ+0x28], R4 ;  /* 0x00002804020075a7 */ /* 0x0022a400080011ff */
[----:B--2---:R-:W-:Y:S05]  /*95e0*/  @!P0 NANOSLEEP.SYNCS 0x989680 ;  /* 0x009896800000895d */ /* 0x004fea0003900000 */
[----:B------:R-:W2:Y:S02]  /*95f0*/  @!P0 SYNCS.PHASECHK.TRANS64 P0, [R2+URZ+0x28], R4 ;  /* 0x00002804020085a7 */ /* 0x000ea400080010ff */
[----:B--2---:R-:W-:Y:S05]  /*9600*/  @!P0 BRA `(.L_x_152) ;  /* 0xfffffffc00f08947 */ /* 0x004fea000383ffff */
[----:B------:R-:W-:Y:S05]  /*9610*/  BRA `(.L_x_33) ;  /* 0xffffff8400d87947 */ /* 0x000fea000383ffff */
.L_x_39:
[----:B-1----:R1:W2:Y:S02]  /*9620*/  SYNCS.PHASECHK.TRANS64.TRYWAIT P0, [R2+URZ+0xa0], R3 ;  /* 0x0000a003020075a7 */ /* 0x0022a400080011ff */
[----:B--2---:R-:W-:Y:S05]  /*9630*/  @!P0 NANOSLEEP.SYNCS 0x989680 ;  /* 0x009896800000895d */ /* 0x004fea0003900000 */
[----:B------:R-:W2:Y:S02]  /*9640*/  @!P0 SYNCS.PHASECHK.TRANS64 P0, [R2+URZ+0xa0], R3 ;  /* 0x0000a003020085a7 */ /* 0x000ea400080010ff */
[----:B--2---:R-:W-:Y:S05]  /*9650*/  @!P0 BRA `(.L_x_39) ;  /* 0xfffffffc00f08947 */ /* 0x004fea000383ffff */
[----:B------:R-:W-:Y:S05]  /*9660*/  BRA `(.L_x_153) ;  /* 0xffffff88007c7947 */ /* 0x000fea000383ffff */
.L_x_43:
[----:B---3--:R-:W-:-:S07]  /*9670*/  MOV R0, UR4 ;  /* 0x0000000400007c02 */ /* 0x008fce0008000f00 */
.L_x_154:
[----:B-1----:R1:W2:Y:S02]  /*9680*/  SYNCS.PHASECHK.TRANS64.TRYWAIT P0, [R0+URZ], R2 ;  /* 0x00000002000075a7 */ /* 0x0022a400080011ff */
[----:B--2---:R-:W-:Y:S05]  /*9690*/  @!P0 NANOSLEEP.SYNCS 0x989680 ;  /* 0x009896800000895d */ /* 0x004fea0003900000 */
[----:B------:R-:W2:Y:S02]  /*96a0*/  @!P0 SYNCS.PHASECHK.TRANS64 P0, [R0+URZ], R2 ;  /* 0x00000002000085a7 */ /* 0x000ea400080010ff */
[----:B--2---:R-:W-:Y:S05]  /*96b0*/  @!P0 BRA `(.L_x_154) ;  /* 0xfffffffc00f08947 */ /* 0x004fea000383ffff */
[----:B------:R-:W-:Y:S05]  /*96c0*/  BRA `(.L_x_155) ;  /* 0xffffff8c00ec7947 */ /* 0x000fea000383ffff */
.L_x_44:
[----:B---3--:R-:W-:-:S07]  /*96d0*/  MOV R0, UR4 ;  /* 0x0000000400007c02 */ /* 0x008fce0008000f00 */
.L_x_156:
[----:B-1----:R1:W2:Y:S02]  /*96e0*/  SYNCS.PHASECHK.TRANS64.TRYWAIT P0, [R0+URZ], R3 ;  /* 0x00000003000075a7 */ /* 0x0022a400080011ff */
[----:B--2---:R-:W-:Y:S05]  /*96f0*/  @!P0 NANOSLEEP.SYNCS 0x989680 ;  /* 0x009896800000895d */ /* 0x004fea0003900000 */
[----:B------:R-:W2:Y:S02]  /*9700*/  @!P0 SYNCS.PHASECHK.TRANS64 P0, [R0+URZ], R3 ;  /* 0x00000003000085a7 */ /* 0x000ea400080010ff */
[----:B--2---:R-:W-:Y:S05]  /*9710*/  @!P0 BRA `(.L_x_156) ;  /* 0xfffffffc00f08947 */ /* 0x004fea000383ffff */
[----:B------:R-:W-:Y:S05]  /*9720*/  BRA `(.L_x_157) ;  /* 0xffffff8c00f87947 */ /* 0x000fea000383ffff */
.L_x_45:
[----:B---3--:R-:W-:-:S07]  /*9730*/  MOV R0, UR4 ;  /* 0x0000000400007c02 */ /* 0x008fce0008000f00 */
.L_x_158:
[----:B-1----:R1:W2:Y:S02]  /*9740*/  SYNCS.PHASECHK.TRANS64.TRYWAIT P0, [R0+URZ], R3 ;  /* 0x00000003000075a7 */ /* 0x0022a400080011ff */
[----:B--2---:R-:W-:Y:S05]  /*9750*/  @!P0 NANOSLEEP.SYNCS 0x989680 ;  /* 0x009896800000895d */ /* 0x004fea0003900000 */
[----:B------:R-:W2:Y:S02]  /*9760*/  @!P0 SYNCS.PHASECHK.TRANS64 P0, [R0+URZ], R3 ;  /* 0x00000003000085a7 */ /* 0x000ea400080010ff */
[----:B--2---:R-:W-:Y:S05]  /*9770*/  @!P0 BRA `(.L_x_158) ;  /* 0xfffffffc00f08947 */ /* 0x004fea000383ffff */
[----:B------:R-:W-:Y:S05]  /*9780*/  BRA `(.L_x_159) ;  /* 0xffffff9000047947 */ /* 0x000fea000383ffff */
.L_x_46:
[----:B---3--:R-:W-:-:S07]  /*9790*/  MOV R0, UR4 ;  /* 0x0000000400007c02 */ /* 0x008fce0008000f00 */
.L_x_160:
[----:B-1----:R1:W2:Y:S02]  /*97a0*/  SYNCS.PHASECHK.TRANS64.TRYWAIT P0, [R0+URZ], R3 ;  /* 0x00000003000075a7 */ /* 0x0022a400080011ff */
[----:B--2---:R-:W-:Y:S05]  /*97b0*/  @!P0 NANOSLEEP.SYNCS 0x989680 ;  /* 0x009896800000895d */ /* 0x004fea0003900000 */
[----:B------:R-:W2:Y:S02]  /*97c0*/  @!P0 SYNCS.PHASECHK.TRANS64 P0, [R0+URZ], R3 ;  /* 0x00000003000085a7 */ /* 0x000ea400080010ff */
[----:B--2---:R-:W-:Y:S05]  /*97d0*/  @!P0 BRA `(.L_x_160) ;  /* 0xfffffffc00f08947 */ /* 0x004fea000383ffff */
[----:B------:R-:W-:Y:S05]  /*97e0*/  BRA `(.L_x_161) ;  /* 0xffffff9000107947 */ /* 0x000fea000383ffff */
.L_x_49:
[----:B-1----:R1:W2:Y:S02]  /*97f0*/  SYNCS.PHASECHK.TRANS64.TRYWAIT P0, [R0+URZ+0x100], R4 ;  /* 0x00010004000075a7 */ /* 0x0022a400080011ff */
[----:B--2---:R-:W-:Y:S05]  /*9800*/  @!P0 NANOSLEEP.SYNCS 0x989680 ;  /* 0x009896800000895d */ /* 0x004fea0003900000 */
[----:B------:R-:W2:Y:S02]  /*9810*/  @!P0 SYNCS.PHASECHK.TRANS64 P0, [R0+URZ+0x100], R4 ;  /* 0x00010004000085a7 */ /* 0x000ea400080010ff */
[----:B--2---:R-:W-:Y:S05]  /*9820*/  @!P0 BRA `(.L_x_49) ;  /* 0xfffffffc00f08947 */ /* 0x004fea000383ffff */
[----:B------:R-:W-:Y:S05]  /*9830*/  BRA `(.L_x_162) ;  /* 0xffffff9000707947 */ /* 0x000fea000383ffff */
.L_x_50:
[----:B------:R-:W-:-:S07]  /*9840*/  MOV R0, UR5 ;  /* 0x0000000500007c02 */ /* 0x000fce0008000f00 */
.L_x_163:
[----:B-1----:R1:W2:Y:S02]  /*9850*/  SYNCS.PHASECHK.TRANS64.TRYWAIT P0, [R0+URZ+0xb0], R5 ;  /* 0x0000b005000075a7 */ /* 0x0022a400080011ff */
[----:B--2---:R-:W-:Y:S05]  /*9860*/  @!P0 NANOSLEEP.SYNCS 0x989680 ;  /* 0x009896800000895d */ /* 0x004fea0003900000 */
[----:B------:R-:W2:Y:S02]  /*9870*/  @!P0 SYNCS.PHASECHK.TRANS64 P0, [R0+URZ+0xb0], R5 ;  /* 0x0000b005000085a7 */ /* 0x000ea400080010ff */
[----:B--2---:R-:W-:Y:S05]  /*9880*/  @!P0 BRA `(.L_x_163) ;  /* 0xfffffffc00f08947 */ /* 0x004fea000383ffff */
[----:B------:R-:W-:Y:S05]  /*9890*/  BRA `(.L_x_164) ;  /* 0xffffff9000807947 */ /* 0x000fea000383ffff */
.L_x_51:
[----:B-1----:R1:W2:Y:S02]  /*98a0*/  SYNCS.PHASECHK.TRANS64.TRYWAIT P1, [R0+URZ+0xa0], R4 ;  /* 0x0000a004000075a7 */ /* 0x0022a400080211ff */
[----:B--2---:R-:W-:Y:S05]  /*98b0*/  @!P1 NANOSLEEP.SYNCS 0x989680 ;  /* 0x009896800000995d */ /* 0x004fea0003900000 */
[----:B------:R-:W2:Y:S02]  /*98c0*/  @!P1 SYNCS.PHASECHK.TRANS64 P1, [R0+URZ+0xa0], R4 ;  /* 0x0000a004000095a7 */ /* 0x000ea400080210ff */
[----:B--2---:R-:W-:Y:S05]  /*98d0*/  @!P1 BRA `(.L_x_51) ;  /* 0xfffffffc00f09947 */ /* 0x004fea000383ffff */
[----:B------:R-:W-:Y:S05]  /*98e0*/  BRA `(.L_x_165) ;  /* 0xffffff9000b07947 */ /* 0x000fea000383ffff */
.L_x_54:
[----:B------:R-:W-:-:S07]  /*98f0*/  MOV R0, UR5 ;  /* 0x0000000500007c02 */ /* 0x000fce0008000f00 */
.L_x_166:
[----:B-1----:R1:W2:Y:S02]  /*9900*/  SYNCS.PHASECHK.TRANS64.TRYWAIT P0, [R0+URZ+0xb0], R2 ;  /* 0x0000b002000075a7 */ /* 0x0022a400080011ff */
[----:B--2---:R-:W-:Y:S05]  /*9910*/  @!P0 NANOSLEEP.SYNCS 0x989680 ;  /* 0x009896800000895d */ /* 0x004fea0003900000 */
[----:B------:R-:W2:Y:S02]  /*9920*/  @!P0 SYNCS.PHASECHK.TRANS64 P0, [R0+URZ+0xb0], R2 ;  /* 0x0000b002000085a7 */ /* 0x000ea400080010ff */
[----:B--2---:R-:W-:Y:S05]  /*9930*/  @!P0 BRA `(.L_x_166) ;  /* 0xfffffffc00f08947 */ /* 0x004fea000383ffff */
[----:B------:R-:W-:Y:S05]  /*9940*/  BRA `(.L_x_53) ;  /* 0xffffff9400047947 */ /* 0x000fea000383ffff */
.L_x_63:
[----:B-1----:R-:W-:-:S04]  /*9950*/  MOV R4, UR6 ;  /* 0x0000000600047c02 */ /* 0x002fc80008000f00 */
[----:B------:R1:W2:Y:S03]  /*9960*/  SYNCS.PHASECHK.TRANS64.TRYWAIT P0, [R4+URZ+0x8], R5 ;  /* 0x00000805040075a7 */ /* 0x0002a600080011ff */
[----:B--2---:R-:W-:Y:S05]  /*9970*/  @!P0 NANOSLEEP.SYNCS 0x989680 ;  /* 0x009896800000895d */ /* 0x004fea0003900000 */
[----:B------:R-:W2:Y:S02]  /*9980*/  @!P0 SYNCS.PHASECHK.TRANS64 P0, [R4+URZ+0x8], R5 ;  /* 0x00000805040085a7 */ /* 0x000ea400080010ff */
[----:B--2---:R-:W-:Y:S05]  /*9990*/  @!P0 BRA `(.L_x_63) ;  /* 0xfffffffc00ec8947 */ /* 0x004fea000383ffff */
[----:B------:R-:W-:Y:S05]  /*99a0*/  BRA `(.L_x_62) ;  /* 0xffffff9400b87947 */ /* 0x000fea000383ffff */
.L_x_65:
[----:B------:R-:W-:Y:S01]  /*99b0*/  BSSY B0, `(.L_x_167) ;  /* 0x0000006000007945 */ /* 0x000fe20003800000 */
[----:B------:R-:W-:-:S07]  /*99c0*/  MOV R15, 0xffffffff ;  /* 0xffffffff000f7802 */ /* 0x000fce0000000f00 */
[----:B-1---5:R-:W-:Y:S05]  /*99d0*/  WARPSYNC.COLLECTIVE R15, `(.L_x_168) ;  /* 0x000000000f0c7348 */ /* 0x022fea0003c00000 */
[----:B------:R-:W-:Y:S02]  /*99e0*/  ELECT P6, UR79, PT ;  /* 0x00000000004f782f */ /* 0x000fe400038c0000 */
[----:B------:R-:W-:Y:S01]  /*99f0*/  MOV R14, UR79 ;  /* 0x0000004f000e7c02 */ /* 0x000fe20008000f00 */
[----:B-1---5:R-:W-:Y:S10]  /*9a00*/  ENDCOLLECTIVE ;  /* 0x000000000000791b */ /* 0x022ff40003800000 */
.L_x_168:
[----:B------:R-:W-:Y:S05]  /*9a10*/  BSYNC B0 ;  /* 0x0000000000007941 */ /* 0x000fea0003800000 */
.L_x_167:
[----:B------:R-:W-:Y:S05]  /*9a20*/  BRA `(.L_x_169) ;  /* 0xffffff9400e87947 */ /* 0x000fea000383ffff */
.L_x_67:
[----:B-1----:R-:W-:-:S04]  /*9a30*/  MOV R2, UR6 ;  /* 0x0000000600027c02 */ /* 0x002fc80008000f00 */
[----:B------:R1:W2:Y:S03]  /*9a40*/  SYNCS.PHASECHK.TRANS64.TRYWAIT P0, [R2+URZ+0x8], R3 ;  /* 0x00000803020075a7 */ /* 0x0002a600080011ff */
[----:B--2---:R-:W-:Y:S05]  /*9a50*/  @!P0 NANOSLEEP.SYNCS 0x989680 ;  /* 0x009896800000895d */ /* 0x004fea0003900000 */
[----:B------:R-:W2:Y:S02]  /*9a60*/  @!P0 SYNCS.PHASECHK.TRANS64 P0, [R2+URZ+0x8], R3 ;  /* 0x00000803020085a7 */ /* 0x000ea400080010ff */
[----:B--2---:R-:W-:Y:S05]  /*9a70*/  @!P0 BRA `(.L_x_67) ;  /* 0xfffffffc00ec8947 */ /* 0x004fea000383ffff */
[----:B------:R-:W-:Y:S05]  /*9a80*/  BRA `(.L_x_66) ;  /* 0xffffff9400ec7947 */ /* 0x000fea000383ffff */
.L_x_68:
[----:B-1----:R1:W2:Y:S02]  /*9a90*/  SYNCS.PHASECHK.TRANS64.TRYWAIT P0, [R0+URZ+0xa0], R4 ;  /* 0x0000a004000075a7 */ /* 0x0022a400080011ff */
[----:B--2---:R-:W-:Y:S05]  /*9aa0*/  @!P0 NANOSLEEP.SYNCS 0x989680 ;  /* 0x009896800000895d */ /* 0x004fea0003900000 */
[----:B------:R-:W2:Y:S02]  /*9ab0*/  @!P0 SYNCS.PHASECHK.TRANS64 P0, [R0+URZ+0xa0], R4 ;  /* 0x0000a004000085a7 */ /* 0x000ea400080010ff */
[----:B--2---:R-:W-:Y:S05]  /*9ac0*/  @!P0 BRA `(.L_x_68) ;  /* 0xfffffffc00f08947 */ /* 0x004fea000383ffff */
[----:B------:R-:W-:Y:S05]  /*9ad0*/  BRA `(.L_x_170) ;  /* 0xffffff9800d87947 */ /* 0x000fea000383ffff */
.L_x_70:
[----:B------:R-:W-:-:S07]  /*9ae0*/  MOV R0, UR9 ;  /* 0x0000000900007c02 */ /* 0x000fce0008000f00 */
.L_x_171:
[----:B-1----:R1:W2:Y:S02]  /*9af0*/  SYNCS.PHASECHK.TRANS64.TRYWAIT P0, [R0+URZ+0xe0], R4 ;  /* 0x0000e004000075a7 */ /* 0x0022a400080011ff */
[----:B--2---:R-:W-:Y:S05]  /*9b00*/  @!P0 NANOSLEEP.SYNCS 0x989680 ;  /* 0x009896800000895d */ /* 0x004fea0003900000 */
[----:B------:R-:W2:Y:S02]  /*9b10*/  @!P0 SYNCS.PHASECHK.TRANS64 P0, [R0+URZ+0xe0], R4 ;  /* 0x0000e004000085a7 */ /* 0x000ea400080010ff */
[----:B--2---:R-:W-:Y:S05]  /*9b20*/  @!P0 BRA `(.L_x_171) ;  /* 0xfffffffc00f08947 */ /* 0x004fea000383ffff */
[----:B------:R-:W-:Y:S05]  /*9b30*/  BRA `(.L_x_172) ;  /* 0xffffff9c00247947 */ /* 0x000fea000383ffff */
.L_x_73:
[----:B------:R-:W-:Y:S07]  /*9b40*/  MOV R0, UR8 ;  /* 0x0000000800007c02 */ /* 0x000fee0008000f00 */
.L_x_173:
[----:B-1----:R1:W2:Y:S02]  /*9b50*/  SYNCS.PHASECHK.TRANS64.TRYWAIT P0, [R0+URZ], R4 ;  /* 0x00000004000075a7 */ /* 0x0022a400080011ff */
[----:B--2---:R-:W-:Y:S05]  /*9b60*/  @!P0 NANOSLEEP.SYNCS 0x989680 ;  /* 0x009896800000895d */ /* 0x004fea0003900000 */
[----:B------:R-:W2:Y:S02]  /*9b70*/  @!P0 SYNCS.PHASECHK.TRANS64 P0, [R0+URZ], R4 ;  /* 0x00000004000085a7 */ /* 0x000ea400080010ff */
[----:B--2---:R-:W-:Y:S05]  /*9b80*/  @!P0 BRA `(.L_x_173) ;  /* 0xfffffffc00f08947 */ /* 0x004fea000383ffff */
[----:B------:R-:W-:Y:S05]  /*9b90*/  BRA `(.L_x_72) ;  /* 0xffffff9c00387947 */ /* 0x000fea000383ffff */
.L_x_77:
[----:B-1----:R-:W-:-:S07]  /*9ba0*/  MOV R0, UR8 ;  /* 0x0000000800007c02 */ /* 0x002fce0008000f00 */
.L_x_174:
[----:B-1----:R1:W2:Y:S02]  /*9bb0*/  SYNCS.PHASECHK.TRANS64.TRYWAIT P0, [R0+URZ], R2 ;  /* 0x00000002000075a7 */ /* 0x0022a400080011ff */
[----:B--2---:R-:W-:Y:S05]  /*9bc0*/  @!P0 NANOSLEEP.SYNCS 0x989680 ;  /* 0x009896800000895d */ /* 0x004fea0003900000 */
[----:B------:R-:W2:Y:S02]  /*9bd0*/  @!P0 SYNCS.PHASECHK.TRANS64 P0, [R0+URZ], R2 ;  /* 0x00000002000085a7 */ /* 0x000ea400080010ff */
[----:B--2---:R-:W-:Y:S05]  /*9be0*/  @!P0 BRA `(.L_x_174) ;  /* 0xfffffffc00f08947 */ /* 0x004fea000383ffff */
[----:B------:R-:W-:Y:S05]  /*9bf0*/  BRA `(.L_x_175) ;  /* 0xffffffa0002c7947 */ /* 0x000fea000383ffff */
.L_x_78:
[----:B------:R-:W-:-:S07]  /*9c00*/  MOV R0, UR8 ;  /* 0x0000000800007c02 */ /* 0x000fce0008000f00 */
.L_x_176:
[----:B-1----:R1:W2:Y:S02]  /*9c10*/  SYNCS.PHASECHK.TRANS64.TRYWAIT P0, [R0+URZ], R3 ;  /* 0x00000003000075a7 */ /* 0x0022a400080011ff */
[----:B--2---:R-:W-:Y:S05]  /*9c20*/  @!P0 NANOSLEEP.SYNCS 0x989680 ;  /* 0x009896800000895d */ /* 0x004fea0003900000 */
[----:B------:R-:W2:Y:S02]  /*9c30*/  @!P0 SYNCS.PHASECHK.TRANS64 P0, [R0+URZ], R3 ;  /* 0x00000003000085a7 */ /* 0x000ea400080010ff */
[----:B--2---:R-:W-:Y:S05]  /*9c40*/  @!P0 BRA `(.L_x_176) ;  /* 0xfffffffc00f08947 */ /* 0x004fea000383ffff */
[----:B------:R-:W-:Y:S05]  /*9c50*/  BRA `(.L_x_177) ;  /* 0xffffffa000387947 */ /* 0x000fea000383ffff */
.L_x_79:
[----:B------:R-:W-:-:S07]  /*9c60*/  MOV R0, UR8 ;  /* 0x0000000800007c02 */ /* 0x000fce0008000f00 */
.L_x_178:
[----:B-1----:R1:W2:Y:S02]  /*9c70*/  SYNCS.PHASECHK.TRANS64.TRYWAIT P0, [R0+URZ], R3 ;  /* 0x00000003000075a7 */ /* 0x0022a400080011ff */
[----:B--2---:R-:W-:Y:S05]  /*9c80*/  @!P0 NANOSLEEP.SYNCS 0x989680 ;  /* 0x009896800000895d */ /* 0x004fea0003900000 */
[----:B------:R-:W2:Y:S02]  /*9c90*/  @!P0 SYNCS.PHASECHK.TRANS64 P0, [R0+URZ], R3 ;  /* 0x00000003000085a7 */ /* 0x000ea400080010ff */
[----:B--2---:R-:W-:Y:S05]  /*9ca0*/  @!P0 BRA `(.L_x_178) ;  /* 0xfffffffc00f08947 */ /* 0x004fea000383ffff */
[----:B------:R-:W-:Y:S05]  /*9cb0*/  BRA `(.L_x_179) ;  /* 0xffffffa000447947 */ /* 0x000fea000383ffff */
.L_x_82:
[----:B------:R-:W-:-:S07]  /*9cc0*/  MOV R0, UR7 ;  /* 0x0000000700007c02 */ /* 0x000fce0008000f00 */
.L_x_180:
[----:B-1----:R1:W2:Y:S02]  /*9cd0*/  SYNCS.PHASECHK.TRANS64.TRYWAIT P1, [R0+URZ+0x120], R2 ;  /* 0x00012002000075a7 */ /* 0x0022a400080211ff */
[----:B--2---:R-:W-:Y:S05]  /*9ce0*/  @!P1 NANOSLEEP.SYNCS 0x989680 ;  /* 0x009896800000995d */ /* 0x004fea0003900000 */
[----:B------:R-:W2:Y:S02]  /*9cf0*/  @!P1 SYNCS.PHASECHK.TRANS64 P1, [R0+URZ+0x120], R2 ;  /* 0x00012002000095a7 */ /* 0x000ea400080210ff */
[----:B--2---:R-:W-:Y:S05]  /*9d00*/  @!P1 BRA `(.L_x_180) ;  /* 0xfffffffc00f09947 */ /* 0x004fea000383ffff */
[----:B------:R-:W-:Y:S05]  /*9d10*/  BRA `(.L_x_181) ;  /* 0xffffffa000907947 */ /* 0x000fea000383ffff */
.L_x_87:
[----:B--2---:R2:W4:Y:S02]  /*9d20*/  SYNCS.PHASECHK.TRANS64.TRYWAIT P0, [R0+URZ+0xa0], R2 ;  /* 0x0000a002000075a7 */ /* 0x00452400080011ff */
[----:B----4-:R-:W-:Y:S05]  /*9d30*/  @!P0 NANOSLEEP.SYNCS 0x989680 ;  /* 0x009896800000895d */ /* 0x010fea0003900000 */
[----:B------:R-:W4:Y:S02]  /*9d40*/  @!P0 SYNCS.PHASECHK.TRANS64 P0, [R0+URZ+0xa0], R2 ;  /* 0x0000a002000085a7 */ /* 0x000f2400080010ff */
[----:B----4-:R-:W-:Y:S05]  /*9d50*/  @!P0 BRA `(.L_x_87) ;  /* 0xfffffffc00f08947 */ /* 0x010fea000383ffff */
[----:B------:R-:W-:Y:S05]  /*9d60*/  BRA `(.L_x_182) ;  /* 0xffffffa400a47947 */ /* 0x000fea000383ffff */
.L_x_90:
[----:B------:R-:W-:Y:S07]  /*9d70*/  MOV R0, UR7 ;  /* 0x0000000700007c02 */ /* 0x000fee0008000f00 */
.L_x_183:
[----:B--2---:R2:W4:Y:S02]  /*9d80*/  SYNCS.PHASECHK.TRANS64.TRYWAIT P0, [R0+URZ+0x98], R2 ;  /* 0x00009802000075a7 */ /* 0x00452400080011ff */
[----:B----4-:R-:W-:Y:S05]  /*9d90*/  @!P0 NANOSLEEP.SYNCS 0x989680 ;  /* 0x009896800000895d */ /* 0x010fea0003900000 */
[----:B------:R-:W4:Y:S02]  /*9da0*/  @!P0 SYNCS.PHASECHK.TRANS64 P0, [R0+URZ+0x98], R2 ;  /* 0x00009802000085a7 */ /* 0x000f2400080010ff */
[----:B----4-:R-:W-:Y:S05]  /*9db0*/  @!P0 BRA `(.L_x_183) ;  /* 0xfffffffc00f08947 */ /* 0x010fea000383ffff */
[----:B------:R-:W-:Y:S05]  /*9dc0*/  BRA `(.L_x_89) ;  /* 0xffffffa800847947 */ /* 0x000fea000383ffff */
.L_x_93:
[----:B------:R-:W-:Y:S07]  /*9dd0*/  MOV R0, UR7 ;  /* 0x0000000700007c02 */ /* 0x000fee0008000f00 */
.L_x_184:
[----:B-1----:R1:W2:Y:S02]  /*9de0*/  SYNCS.PHASECHK.TRANS64.TRYWAIT P0, [R0+URZ+0x70], R14 ;  /* 0x0000700e000075a7 */ /* 0x0022a400080011ff */
[----:B--2---:R-:W-:Y:S05]  /*9df0*/  @!P0 NANOSLEEP.SYNCS 0x989680 ;  /* 0x009896800000895d */ /* 0x004fea0003900000 */
[----:B------:R-:W2:Y:S02]  /*9e00*/  @!P0 SYNCS.PHASECHK.TRANS64 P0, [R0+URZ+0x70], R14 ;  /* 0x0000700e000085a7 */ /* 0x000ea400080010ff */
[----:B--2---:R-:W-:Y:S05]  /*9e10*/  @!P0 BRA `(.L_x_184) ;  /* 0xfffffffc00f08947 */ /* 0x004fea000383ffff */
[----:B------:R-:W-:Y:S05]  /*9e20*/  BRA `(.L_x_185) ;  /* 0xffffffa800fc7947 */ /* 0x000fea000383ffff */
.L_x_94:
[----:B------:R-:W-:Y:S07]  /*9e30*/  MOV R0, UR7 ;  /* 0x0000000700007c02 */ /* 0x000fee0008000f00 */
.L_x_186:
[----:B-1----:R1:W2:Y:S02]  /*9e40*/  SYNCS.PHASECHK.TRANS64.TRYWAIT P0, [R0+URZ+0x78], R14 ;  /* 0x0000780e000075a7 */ /* 0x0022a400080011ff */
[----:B--2---:R-:W-:Y:S05]  /*9e50*/  @!P0 NANOSLEEP.SYNCS 0x989680 ;  /* 0x009896800000895d */ /* 0x004fea0003900000 */
[----:B------:R-:W2:Y:S02]  /*9e60*/  @!P0 SYNCS.PHASECHK.TRANS64 P0, [R0+URZ+0x78], R14 ;  /* 0x0000780e000085a7 */ /* 0x000ea400080010ff */
[----:B--2---:R-:W-:Y:S05]  /*9e70*/  @!P0 BRA `(.L_x_186) ;  /* 0xfffffffc00f08947 */ /* 0x004fea000383ffff */
[----:B------:R-:W-:Y:S05]  /*9e80*/  BRA `(.L_x_187) ;  /* 0xffffffac00347947 */ /* 0x000fea000383ffff */
.L_x_95:
[----:B------:R-:W-:Y:S07]  /*9e90*/  MOV R0, UR7 ;  /* 0x0000000700007c02 */ /* 0x000fee0008000f00 */
.L_x_188:
[----:B-1----:R1:W2:Y:S02]  /*9ea0*/  SYNCS.PHASECHK.TRANS64.TRYWAIT P0, [R0+URZ+0x80], R14 ;  /* 0x0000800e000075a7 */ /* 0x0022a400080011ff */
[----:B--2---:R-:W-:Y:S05]  /*9eb0*/  @!P0 NANOSLEEP.SYNCS 0x989680 ;  /* 0x009896800000895d */ /* 0x004fea0003900000 */
[----:B------:R-:W2:Y:S02]  /*9ec0*/  @!P0 SYNCS.PHASECHK.TRANS64 P0, [R0+URZ+0x80], R14 ;  /* 0x0000800e000085a7 */ /* 0x000ea400080010ff */
[----:B--2---:R-:W-:Y:S05]  /*9ed0*/  @!P0 BRA `(.L_x_188) ;  /* 0xfffffffc00f08947 */ /* 0x004fea000383ffff */
[----:B------:R-:W-:Y:S05]  /*9ee0*/  BRA `(.L_x_189) ;  /* 0xffffffac00787947 */ /* 0x000fea000383ffff */
.L_x_96:
[----:B------:R-:W-:Y:S07]  /*9ef0*/  MOV R0, UR7 ;  /* 0x0000000700007c02 */ /* 0x000fee0008000f00 */
.L_x_190:
[----:B-1----:R1:W2:Y:S02]  /*9f00*/  SYNCS.PHASECHK.TRANS64.TRYWAIT P0, [R0+URZ+0x88], R14 ;  /* 0x0000880e000075a7 */ /* 0x0022a400080011ff */
[----:B--2---:R-:W-:Y:S05]  /*9f10*/  @!P0 NANOSLEEP.SYNCS 0x989680 ;  /* 0x009896800000895d */ /* 0x004fea0003900000 */
[----:B------:R-:W2:Y:S02]  /*9f20*/  @!P0 SYNCS.PHASECHK.TRANS64 P0, [R0+URZ+0x88], R14 ;  /* 0x0000880e000085a7 */ /* 0x000ea400080010ff */
[----:B--2---:R-:W-:Y:S05]  /*9f30*/  @!P0 BRA `(.L_x_190) ;  /* 0xfffffffc00f08947 */ /* 0x004fea000383ffff */
[----:B------:R-:W-:Y:S05]  /*9f40*/  BRA `(.L_x_191) ;  /* 0xffffffac00fc7947 */ /* 0x000fea000383ffff */
.L_x_98:
[----:B------:R-:W-:-:S07]  /*9f50*/  MOV R0, UR7 ;  /* 0x0000000700007c02 */ /* 0x000fce0008000f00 */
.L_x_192:
[----:B-1----:R1:W4:Y:S02]  /*9f60*/  SYNCS.PHASECHK.TRANS64.TRYWAIT P0, [R0+URZ+0x70], R2 ;  /* 0x00007002000075a7 */ /* 0x00232400080011ff */
[----:B----4-:R-:W-:Y:S05]  /*9f70*/  @!P0 NANOSLEEP.SYNCS 0x989680 ;  /* 0x009896800000895d */ /* 0x010fea0003900000 */
[----:B------:R-:W4:Y:S02]  /*9f80*/  @!P0 SYNCS.PHASECHK.TRANS64 P0, [R0+URZ+0x70], R2 ;  /* 0x00007002000085a7 */ /* 0x000f2400080010ff */
[----:B----4-:R-:W-:Y:S05]  /*9f90*/  @!P0 BRA `(.L_x_192) ;  /* 0xfffffffc00f08947 */ /* 0x010fea000383ffff */
[----:B------:R-:W-:Y:S05]  /*9fa0*/  BRA `(.L_x_193) ;  /* 0xffffffb0006c7947 */ /* 0x000fea000383ffff */
.L_x_99:
[----:B-1----:R-:W-:-:S07]  /*9fb0*/  MOV R0, UR7 ;  /* 0x0000000700007c02 */ /* 0x002fce0008000f00 */
.L_x_194:
[----:B-1----:R1:W4:Y:S02]  /*9fc0*/  SYNCS.PHASECHK.TRANS64.TRYWAIT P0, [R0+URZ+0x78], R2 ;  /* 0x00007802000075a7 */ /* 0x00232400080011ff */
[----:B----4-:R-:W-:Y:S05]  /*9fd0*/  @!P0 NANOSLEEP.SYNCS 0x989680 ;  /* 0x009896800000895d */ /* 0x010fea0003900000 */
[----:B------:R-:W4:Y:S02]  /*9fe0*/  @!P0 SYNCS.PHASECHK.TRANS64 P0, [R0+URZ+0x78], R2 ;  /* 0x00007802000085a7 */ /* 0x000f2400080010ff */
[----:B----4-:R-:W-:Y:S05]  /*9ff0*/  @!P0 BRA `(.L_x_194) ;  /* 0xfffffffc00f08947 */ /* 0x010fea000383ffff */
[----:B------:R-:W-:Y:S05]  /*a000*/  BRA `(.L_x_195) ;  /* 0xffffffb0005c7947 */ /* 0x000fea000383ffff */
.L_x_100:
[----:B-1----:R-:W-:-:S07]  /*a010*/  MOV R0, UR7 ;  /* 0x0000000700007c02 */ /* 0x002fce0008000f00 */
.L_x_196:
[----:B-1----:R1:W4:Y:S02]  /*a020*/  SYNCS.PHASECHK.TRANS64.TRYWAIT P0, [R0+URZ+0x80], R2 ;  /* 0x00008002000075a7 */ /* 0x00232400080011ff */
[----:B----4-:R-:W-:Y:S05]  /*a030*/  @!P0 NANOSLEEP.SYNCS 0x989680 ;  /* 0x009896800000895d */ /* 0x010fea0003900000 */
[----:B------:R-:W4:Y:S02]  /*a040*/  @!P0 SYNCS.PHASECHK.TRANS64 P0, [R0+URZ+0x80], R2 ;  /* 0x00008002000085a7 */ /* 0x000f2400080010ff */
[----:B----4-:R-:W-:Y:S05]  /*a050*/  @!P0 BRA `(.L_x_196) ;  /* 0xfffffffc00f08947 */ /* 0x010fea000383ffff */
[----:B------:R-:W-:Y:S05]  /*a060*/  BRA `(.L_x_197) ;  /* 0xffffffb0004c7947 */ /* 0x000fea000383ffff */
.L_x_102:
[----:B--2---:R2:W4:Y:S02]  /*a070*/  SYNCS.PHASECHK.TRANS64.TRYWAIT P0, [R0+URZ+0xa0], R2 ;  /* 0x0000a002000075a7 */ /* 0x00452400080011ff */
[----:B----4-:R-:W-:Y:S05]  /*a080*/  @!P0 NANOSLEEP.SYNCS 0x989680 ;  /* 0x009896800000895d */ /* 0x010fea0003900000 */
[----:B------:R-:W4:Y:S02]  /*a090*/  @!P0 SYNCS.PHASECHK.TRANS64 P0, [R0+URZ+0xa0], R2 ;  /* 0x0000a002000085a7 */ /* 0x000f2400080010ff */
[----:B----4-:R-:W-:Y:S05]  /*a0a0*/  @!P0 BRA `(.L_x_102) ;  /* 0xfffffffc00f08947 */ /* 0x010fea000383ffff */
[----:B------:R-:W-:Y:S05]  /*a0b0*/  BRA `(.L_x_198) ;  /* 0xffffffb400147947 */ /* 0x000fea000383ffff */
.L_x_113:
[----:B-1----:R-:W-:Y:S04]  /*a0c0*/  MOV R2, UR48 ;  /* 0x0000003000027c02 */ /* 0x002fe80008000f00 */
[----:B------:R1:W3:Y:S03]  /*a0d0*/  SYNCS.PHASECHK.TRANS64.TRYWAIT P1, [R2+URZ+0x50], R3 ;  /* 0x00005003020075a7 */ /* 0x0002e600080211ff */
[----:B---3--:R-:W-:Y:S05]  /*a0e0*/  @!P1 NANOSLEEP.SYNCS 0x989680 ;  /* 0x009896800000995d */ /* 0x008fea0003900000 */
[----:B------:R-:W3:Y:S02]  /*a0f0*/  @!P1 SYNCS.PHASECHK.TRANS64 P1, [R2+URZ+0x50], R3 ;  /* 0x00005003020095a7 */ /* 0x000ee400080210ff */
[----:B---3--:R-:W-:Y:S05]  /*a100*/  @!P1 BRA `(.L_x_113) ;  /* 0xfffffffc00ec9947 */ /* 0x008fea000383ffff */
[----:B------:R-:W-:Y:S05]  /*a110*/  BRA `(.L_x_112) ;  /* 0xffffffc000207947 */ /* 0x000fea000383ffff */
.L_x_115:
[----:B-1----:R1:W4:Y:S02]  /*a120*/  SYNCS.PHASECHK.TRANS64.TRYWAIT P0, [R112+URZ+0xc0], R0 ;  /* 0x0000c000700075a7 */ /* 0x00232400080011ff */
[----:B----4-:R-:W-:Y:S05]  /*a130*/  @!P0 NANOSLEEP.SYNCS 0x989680 ;  /* 0x009896800000895d */ /* 0x010fea0003900000 */
[----:B------:R-:W4:Y:S02]  /*a140*/  @!P0 SYNCS.PHASECHK.TRANS64 P0, [R112+URZ+0xc0], R0 ;  /* 0x0000c000700085a7 */ /* 0x000f2400080010ff */
[----:B----4-:R-:W-:Y:S05]  /*a150*/  @!P0 BRA `(.L_x_115) ;  /* 0xfffffffc00f08947 */ /* 0x010fea000383ffff */
[----:B------:R-:W-:Y:S05]  /*a160*/  BRA `(.L_x_114) ;  /* 0xffffffc000487947 */ /* 0x000fea000383ffff */
.L_x_124:
[----:B--2---:R2:W4:Y:S02]  /*a170*/  SYNCS.PHASECHK.TRANS64.TRYWAIT P0, [R2+URZ+0x50], R0 ;  /* 0x00005000020075a7 */ /* 0x00452400080011ff */
[----:B----4-:R-:W-:Y:S05]  /*a180*/  @!P0 NANOSLEEP.SYNCS 0x989680 ;  /* 0x009896800000895d */ /* 0x010fea0003900000 */
[----:B------:R-:W4:Y:S02]  /*a190*/  @!P0 SYNCS.PHASECHK.TRANS64 P0, [R2+URZ+0x50], R0 ;  /* 0x00005000020085a7 */ /* 0x000f2400080010ff */
[----:B----4-:R-:W-:Y:S05]  /*a1a0*/  @!P0 BRA `(.L_x_124) ;  /* 0xfffffffc00f08947 */ /* 0x010fea000383ffff */
[----:B------:R-:W-:Y:S05]  /*a1b0*/  BRA `(.L_x_123) ;  /* 0xffffffcc00247947 */ /* 0x000fea000383ffff */
.L_x_132:
[----:B--2---:R2:W4:Y:S02]  /*a1c0*/  SYNCS.PHASECHK.TRANS64.TRYWAIT P0, [R0+URZ+0x50], R6 ;  /* 0x00005006000075a7 */ /* 0x00452400080011ff */
[----:B----4-:R-:W-:Y:S05]  /*a1d0*/  @!P0 NANOSLEEP.SYNCS 0x989680 ;  /* 0x009896800000895d */ /* 0x010fea0003900000 */
[----:B------:R-:W4:Y:S02]  /*a1e0*/  @!P0 SYNCS.PHASECHK.TRANS64 P0, [R0+URZ+0x50], R6 ;  /* 0x00005006000085a7 */ /* 0x000f2400080010ff */
[----:B----4-:R-:W-:Y:S05]  /*a1f0*/  @!P0 BRA `(.L_x_132) ;  /* 0xfffffffc00f08947 */ /* 0x010fea000383ffff */
[----:B------:R-:W-:Y:S05]  /*a200*/  BRA `(.L_x_131) ;  /* 0xffffffd800247947 */ /* 0x000fea000383ffff */
.L_x_140:
[----:B--2---:R2:W4:Y:S02]  /*a210*/  SYNCS.PHASECHK.TRANS64.TRYWAIT P0, [R0+URZ+0x50], R5 ;  /* 0x00005005000075a7 */ /* 0x00452400080011ff */
[----:B----4-:R-:W-:Y:S05]  /*a220*/  @!P0 NANOSLEEP.SYNCS 0x989680 ;  /* 0x009896800000895d */ /* 0x010fea0003900000 */
[----:B------:R-:W4:Y:S02]  /*a230*/  @!P0 SYNCS.PHASECHK.TRANS64 P0, [R0+URZ+0x50], R5 ;  /* 0x00005005000085a7 */ /* 0x000f2400080010ff */
[----:B----4-:R-:W-:Y:S05]  /*a240*/  @!P0 BRA `(.L_x_140) ;  /* 0xfffffffc00f08947 */ /* 0x010fea000383ffff */
[----:B------:R-:W-:Y:S05]  /*a250*/  BRA `(.L_x_139) ;  /* 0xffffffe400247947 */ /* 0x000fea000383ffff */
        .weak           $__internal_0_$__cuda_sm10x_tcgen05_guardrail_trap_col_being_dealloced_not_returned_by_alloc
        .type           $__internal_0_$__cuda_sm10x_tcgen05_guardrail_trap_col_being_dealloced_not_returned_by_alloc,@function
        .size           $__internal_0_$__cuda_sm10x_tcgen05_guardrail_trap_col_being_dealloced_not_returned_by_alloc,($__internal_1_$__cuda_sm10x_tcgen05_guardrail_trap_phase_invalid_during_alloc - $__internal_0_$__cuda_sm10x_tcgen05_guardrail_trap_col_being_dealloced_not_returned_by_alloc)
$__internal_0_$__cuda_sm10x_tcgen05_guardrail_trap_col_being_dealloced_not_returned_by_alloc:
[----:B------:R-:W-:Y:S05]  /*a260*/  BPT.TRAP 0x1 ;  /* 0x000000040000795c */ /* 0x000fea0000300000 */
[----:B------:R-:W-:-:S04]  /*a270*/  HFMA2 R3, -RZ, RZ, 0, 0 ;  /* 0x00000000ff037431 */ /* 0x000fc800000001ff */
[----:B------:R-:W-:Y:S05]  /*a280*/  RET.REL.NODEC R2 `(_ZN7cutlass13device_kernelINS_4gemm6kernel13GemmUniversalIN4cute5tupleIJiiiiEEENS1_10collective13CollectiveMmaINS1_35MainloopSm100TmaUmmaWarpSpecializedILi5ELi2ELi4ENS5_IJNS4_1CILi2EEENSA_ILi1EEESC_EEEEENS5_IJNSA_ILi256EEENSA_ILi128EEENSA_ILi64EEEEEENS_10bfloat16_tENS5_IJlSC_lEEESJ_SK_NS4_8TiledMMAINS4_8MMA_AtomIJNS4_26SM100_MMA_F16BF16_2x1SM_SSISJ_SJ_fLi256ELi128ELNS4_4UMMA5MajorE0ELSP_0ELNSO_7ScaleInE0ELSQ_0EEEEEENS4_6LayoutINS5_IJSC_SC_SC_EEENS5_IJNSA_ILi0EEESV_SV_EEEEENS5_IJNS4_10UnderscoreESY_SY_EEEEENS4_18SM100_TMA_2SM_LOADENS4_14ComposedLayoutINS4_7SwizzleILi3ELi4ELi3EEENS4_18smem_ptr_flag_bitsILi16EEENST_INS5_IJNSA_ILi8EEESH_EEENS5_IJSH_SC_EEEEEEEvNS4_8identityES11_S1B_vS1C_EENS_8epilogue10collective18CollectiveEpilogueINS1E_23Sm100TmaWarpSpecializedILi4ELi2ELi32ELb1ELb0EEEJNS5_IJSG_SG_SH_EEENS5_IJNST_ISG_SC_EENST_INSA_ILi32EEESC_EEEEESJ_SK_SJ_SK_NS1E_6fusion15FusionCallbacksIS1I_NS1O_17LinearCombinationISJ_fSJ_fLNS_15FloatRoundStyleE2EEES1J_S1N_JEEENS4_5SM1004TMEM4LOAD26SM100_TMEM_LOAD_32dp32b32xENS4_13SM90_TMA_LOADENS12_INS13_ILi2ELi4ELi3EEES16_NST_INS5_IJS17_S1L_EEENS5_IJS1L_SC_EEEEEEENS4_39AutoVectorizingCopyWithAssumedAlignmentILi128EEENS4_14SM90_TMA_STOREES23_S25_S25_EEEvvEEEEvNT_6ParamsE) ;  /* 0xffffff5c025c7950 */ /* 0x000fea0003c3ffff */
        .weak           $__internal_1_$__cuda_sm10x_tcgen05_guardrail_trap_phase_invalid_during_alloc
        .type           $__internal_1_$__cuda_sm10x_tcgen05_guardrail_trap_phase_invalid_during_alloc,@function
        .size           $__internal_1_$__cuda_sm10x_tcgen05_guardrail_trap_phase_invalid_during_alloc,($__internal_2_$__cuda_sm10x_tcgen05_guardrail_trap_unallocated_columns_being_dealloced - $__internal_1_$__cuda_sm10x_tcgen05_guardrail_trap_phase_invalid_during_alloc)
$__internal_1_$__cuda_sm10x_tcgen05_guardrail_trap_phase_invalid_during_alloc:
[----:B------:R-:W-:Y:S05]  /*a290*/  BPT.TRAP 0x1 ;  /* 0x000000040000795c */ /* 0x000fea0000300000 */
[----:B------:R-:W-:-:S04]  /*a2a0*/  MOV R3, 0x0 ;  /* 0x0000000000037802 */ /* 0x000fc80000000f00 */
[----:B------:R-:W-:Y:S05]  /*a2b0*/  RET.REL.NODEC R2 `(_ZN7cutlass13device_kernelINS_4gemm6kernel13GemmUniversalIN4cute5tupleIJiiiiEEENS1_10collective13CollectiveMmaINS1_35MainloopSm100TmaUmmaWarpSpecializedILi5ELi2ELi4ENS5_IJNS4_1CILi2EEENSA_ILi1EEESC_EEEEENS5_IJNSA_ILi256EEENSA_ILi128EEENSA_ILi64EEEEEENS_10bfloat16_tENS5_IJlSC_lEEESJ_SK_NS4_8TiledMMAINS4_8MMA_AtomIJNS4_26SM100_MMA_F16BF16_2x1SM_SSISJ_SJ_fLi256ELi128ELNS4_4UMMA5MajorE0ELSP_0ELNSO_7ScaleInE0ELSQ_0EEEEEENS4_6LayoutINS5_IJSC_SC_SC_EEENS5_IJNSA_ILi0EEESV_SV_EEEEENS5_IJNS4_10UnderscoreESY_SY_EEEEENS4_18SM100_TMA_2SM_LOADENS4_14ComposedLayoutINS4_7SwizzleILi3ELi4ELi3EEENS4_18smem_ptr_flag_bitsILi16EEENST_INS5_IJNSA_ILi8EEESH_EEENS5_IJSH_SC_EEEEEEEvNS4_8identityES11_S1B_vS1C_EENS_8epilogue10collective18CollectiveEpilogueINS1E_23Sm100TmaWarpSpecializedILi4ELi2ELi32ELb1ELb0EEEJNS5_IJSG_SG_SH_EEENS5_IJNST_ISG_SC_EENST_INSA_ILi32EEESC_EEEEESJ_SK_SJ_SK_NS1E_6fusion15FusionCallbacksIS1I_NS1O_17LinearCombinationISJ_fSJ_fLNS_15FloatRoundStyleE2EEES1J_S1N_JEEENS4_5SM1004TMEM4LOAD26SM100_TMEM_LOAD_32dp32b32xENS4_13SM90_TMA_LOADENS12_INS13_ILi2ELi4ELi3EEES16_NST_INS5_IJS17_S1L_EEENS5_IJS1L_SC_EEEEEEENS4_39AutoVectorizingCopyWithAssumedAlignmentILi128EEENS4_14SM90_TMA_STOREES23_S25_S25_EEEvvEEEEvNT_6ParamsE) ;  /* 0xffffff5c02507950 */ /* 0x000fea0003c3ffff */
        .weak           $__internal_2_$__cuda_sm10x_tcgen05_guardrail_trap_unallocated_columns_being_dealloced
        .type           $__internal_2_$__cuda_sm10x_tcgen05_guardrail_trap_unallocated_columns_being_dealloced,@function
        .size           $__internal_2_$__cuda_sm10x_tcgen05_guardrail_trap_unallocated_columns_being_dealloced,(.L_x_200 - $__internal_2_$__cuda_sm10x_tcgen05_guardrail_trap_unallocated_columns_being_dealloced)
$__internal_2_$__cuda_sm10x_tcgen05_guardrail_trap_unallocated_columns_being_dealloced:
[----:B------:R-:W-:Y:S05]  /*a2c0*/  BPT.TRAP 0x1 ;  /* 0x000000040000795c */ /* 0x000fea0000300000 */
[----:B------:R-:W-:-:S04]  /*a2d0*/  HFMA2 R3, -RZ, RZ, 0, 0 ;  /* 0x00000000ff037431 */ /* 0x000fc800000001ff */
[----:B------:R-:W-:Y:S05]  /*a2e0*/  RET.REL.NODEC R2 `(_ZN7cutlass13device_kernelINS_4gemm6kernel13GemmUniversalIN4cute5tupleIJiiiiEEENS1_10collective13CollectiveMmaINS1_35MainloopSm100TmaUmmaWarpSpecializedILi5ELi2ELi4ENS5_IJNS4_1CILi2EEENSA_ILi1EEESC_EEEEENS5_IJNSA_ILi256EEENSA_ILi128EEENSA_ILi64EEEEEENS_10bfloat16_tENS5_IJlSC_lEEESJ_SK_NS4_8TiledMMAINS4_8MMA_AtomIJNS4_26SM100_MMA_F16BF16_2x1SM_SSISJ_SJ_fLi256ELi128ELNS4_4UMMA5MajorE0ELSP_0ELNSO_7ScaleInE0ELSQ_0EEEEEENS4_6LayoutINS5_IJSC_SC_SC_EEENS5_IJNSA_ILi0EEESV_SV_EEEEENS5_IJNS4_10UnderscoreESY_SY_EEEEENS4_18SM100_TMA_2SM_LOADENS4_14ComposedLayoutINS4_7SwizzleILi3ELi4ELi3EEENS4_18smem_ptr_flag_bitsILi16EEENST_INS5_IJNSA_ILi8EEESH_EEENS5_IJSH_SC_EEEEEEEvNS4_8identityES11_S1B_vS1C_EENS_8epilogue10collective18CollectiveEpilogueINS1E_23Sm100TmaWarpSpecializedILi4ELi2ELi32ELb1ELb0EEEJNS5_IJSG_SG_SH_EEENS5_IJNST_ISG_SC_EENST_INSA_ILi32EEESC_EEEEESJ_SK_SJ_SK_NS1E_6fusion15FusionCallbacksIS1I_NS1O_17LinearCombinationISJ_fSJ_fLNS_15FloatRoundStyleE2EEES1J_S1N_JEEENS4_5SM1004TMEM4LOAD26SM100_TMEM_LOAD_32dp32b32xENS4_13SM90_TMA_LOADENS12_INS13_ILi2ELi4ELi3EEES16_NST_INS5_IJS17_S1L_EEENS5_IJS1L_SC_EEEEEEENS4_39AutoVectorizingCopyWithAssumedAlignmentILi128EEENS4_14SM90_TMA_STOREES23_S25_S25_EEEvvEEEEvNT_6ParamsE) ;  /* 0xffffff5c02447950 */ /* 0x000fea0003c3ffff */
.L_x_199:
[----:B------:R-:W-:-:S00]  /*a2f0*/  BRA `(.L_x_199) ;  /* 0xfffffffc00fc7947 */ /* 0x000fc0000383ffff */
[----:B------:R-:W-:-:S00]  /*a300*/  NOP ;  /* 0x0000000000007918 */ /* 0x000fc00000000000 */
[----:B------:R-:W-:-:S00]  /*a310*/  NOP ;  /* 0x0000000000007918 */ /* 0x000fc00000000000 */
[----:B------:R-:W-:-:S00]  /*a320*/  NOP ;  /* 0x0000000000007918 */ /* 0x000fc00000000000 */
[----:B------:R-:W-:-:S00]  /*a330*/  NOP ;  /* 0x0000000000007918 */ /* 0x000fc00000000000 */
[----:B------:R-:W-:-:S00]  /*a340*/  NOP ;  /* 0x0000000000007918 */ /* 0x000fc00000000000 */
[----:B------:R-:W-:-:S00]  /*a350*/  NOP ;  /* 0x0000000000007918 */ /* 0x000fc00000000000 */
[----:B------:R-:W-:-:S00]  /*a360*/  NOP ;  /* 0x0000000000007918 */ /* 0x000fc00000000000 */
[----:B------:R-:W-:-:S00]  /*a370*/  NOP ;  /* 0x0000000000007918 */ /* 0x000fc00000000000 */
.L_x_200:


//--------------------- .nv.global.init           --------------------------
	.section	.nv.global.init,"aw",@progbits
.nv.global.init:
	.type		$str$27,@object
	.size		$str$27,($str$28 - $str$27)
$str$27:
        /*0000*/ 	.byte	0x28, 0x61, 0x64, 0x64, 0x72, 0x65, 0x73, 0x73, 0x20, 0x26, 0x20, 0x6d, 0x61, 0x73, 0x6b, 0x29
        /*0010*/ 	.byte	0x20, 0x3d, 0x3d, 0x20, 0x30, 0x00
	.type		$str$28,@object
	.size		$str$28,($str$26 - $str$28)
$str$28:
        /*0016*/ 	.byte	0x2f, 0x74, 0x6d, 0x70, 0x2f, 0x63, 0x75, 0x74, 0x6c, 0x61, 0x73, 0x73, 0x5f, 0x73, 0x77, 0x65
        /*0026*/ 	.byte	0x65, 0x70, 0x5f, 0x73, 0x72, 0x63, 0x2f, 0x69, 0x6e, 0x63, 0x6c, 0x75, 0x64, 0x65, 0x2f, 0x63
        /*0036*/ 	.byte	0x75, 0x74, 0x65, 0x2f, 0x70, 0x6f, 0x69, 0x6e, 0x74, 0x65, 0x72, 0x5f, 0x66, 0x6c, 0x61, 0x67
        /*0046*/ 	.byte	0x67, 0x65, 0x64, 0x2e, 0x68, 0x70, 0x70, 0x00
	.type		$str$26,@object
	.size		$str$26,($str$25 - $str$26)
$str$26:
        /*004e*/ 	.byte	0x2f, 0x74, 0x6d, 0x70, 0x2f, 0x63, 0x75, 0x74, 0x6c, 0x61, 0x73, 0x73, 0x5f, 0x73, 0x77, 0x65
        /*005e*/ 	.byte	0x65, 0x70, 0x5f, 0x73, 0x72, 0x63, 0x2f, 0x69, 0x6e, 0x63, 0x6c, 0x75, 0x64, 0x65, 0x2f, 0x63
        /*006e*/ 	.byte	0x75, 0x74, 0x65, 0x2f, 0x61, 0x74, 0x6f, 0x6d, 0x2f, 0x63, 0x6f, 0x70, 0x79, 0x5f, 0x74, 0x72
        /*007e*/ 	.byte	0x61, 0x69, 0x74, 0x73, 0x5f, 0x73, 0x6d, 0x31, 0x30, 0x30, 0x2e, 0x68, 0x70, 0x70, 0x00
	.type		$str$25,@object
	.size		$str$25,(__unnamed_1 - $str$25)
$str$25:
        /*008d*/ 	.byte	0x28, 0x28, 0x75, 0x69, 0x6e, 0x74, 0x33, 0x32, 0x5f, 0x74, 0x28, 0x74, 0x68, 0x72, 0x65, 0x61
        /*009d*/ 	.byte	0x64, 0x49, 0x64, 0x78, 0x2e, 0x78, 0x29, 0x20, 0x2f, 0x20, 0x33, 0x32, 0x29, 0x20, 0x25, 0x20
        /*00ad*/ 	.byte	0x34, 0x29, 0x20, 0x3d, 0x3d, 0x20, 0x28, 0x28, 0x28, 0x74, 0x6d, 0x65, 0x6d, 0x5f, 0x61, 0x64
        /*00bd*/ 	.byte	0x64, 0x72, 0x20, 0x3e, 0x3e, 0x20, 0x31, 0x36, 0x29, 0x20, 0x2f, 0x20, 0x33, 0x32, 0x29, 0x20
        /*00cd*/ 	.byte	0x25, 0x20, 0x34, 0x29, 0x00
	.type		__unnamed_1,@object
	.size		__unnamed_1,(__unnamed_2 - __unnamed_1)
__unnamed_1:
        /*00d2*/ 	.byte	0x61, 0x75, 0x74, 0x6f, 0x20, 0x63, 0x75, 0x74, 0x65, 0x3a, 0x3a, 0x61, 0x73, 0x5f, 0x70, 0x6f
        /* <DEDUP_REMOVED lines=24> */
        /*0262*/ 	.byte	0x34, 0x30, 0x39, 0x36, 0x3e, 0x3e, 0x3e, 0x3e, 0x5d, 0x00
	.type		__unnamed_2,@object
	.size		__unnamed_2,(.L_2 - __unnamed_2)
__unnamed_2:
        /* <DEDUP_REMOVED lines=42> */
        /*050c*/ 	.byte	0x3e, 0x3e, 0x5d, 0x00
.L_2:


//--------------------- .nv.shared._ZN7cutlass13device_kernelINS_4gemm6kernel13GemmUniversalIN4cute5tupleIJiiiiEEENS1_10collective13CollectiveMmaINS1_35MainloopSm100TmaUmmaWarpSpecializedILi5ELi2ELi4ENS5_IJNS4_1CILi2EEENSA_ILi1EEESC_EEEEENS5_IJNSA_ILi256EEENSA_ILi128EEENSA_ILi64EEEEEENS_10bfloat16_tENS5_IJlSC_lEEESJ_SK_NS4_8TiledMMAINS4_8MMA_AtomIJNS4_26SM100_MMA_F16BF16_2x1SM_SSISJ_SJ_fLi256ELi128ELNS4_4UMMA5MajorE0ELSP_0ELNSO_7ScaleInE0ELSQ_0EEEEEENS4_6LayoutINS5_IJSC_SC_SC_EEENS5_IJNSA_ILi0EEESV_SV_EEEEENS5_IJNS4_10UnderscoreESY_SY_EEEEENS4_18SM100_TMA_2SM_LOADENS4_14ComposedLayoutINS4_7SwizzleILi3ELi4ELi3EEENS4_18smem_ptr_flag_bitsILi16EEENST_INS5_IJNSA_ILi8EEESH_EEENS5_IJSH_SC_EEEEEEEvNS4_8identityES11_S1B_vS1C_EENS_8epilogue10collective18CollectiveEpilogueINS1E_23Sm100TmaWarpSpecializedILi4ELi2ELi32ELb1ELb0EEEJNS5_IJSG_SG_SH_EEENS5_IJNST_ISG_SC_EENST_INSA_ILi32EEESC_EEEEESJ_SK_SJ_SK_NS1E_6fusion15FusionCallbacksIS1I_NS1O_17LinearCombinationISJ_fSJ_fLNS_15FloatRoundStyleE2EEES1J_S1N_JEEENS4_5SM1004TMEM4LOAD26SM100_TMEM_LOAD_32dp32b32xENS4_13SM90_TMA_LOADENS12_INS13_ILi2ELi4ELi3EEES16_NST_INS5_IJS17_S1L_EEENS5_IJS1L_SC_EEEEEEENS4_39AutoVectorizingCopyWithAssumedAlignmentILi128EEENS4_14SM90_TMA_STOREES23_S25_S25_EEEvvEEEEvNT_6ParamsE --------------------------
	.section	.nv.shared._ZN7cutlass13device_kernelINS_4gemm6kernel13GemmUniversalIN4cute5tupleIJiiiiEEENS1_10collective13CollectiveMmaINS1_35MainloopSm100TmaUmmaWarpSpecializedILi5ELi2ELi4ENS5_IJNS4_1CILi2EEENSA_ILi1EEESC_EEEEENS5_IJNSA_ILi256EEENSA_ILi128EEENSA_ILi64EEEEEENS_10bfloat16_tENS5_IJlSC_lEEESJ_SK_NS4_8TiledMMAINS4_8MMA_AtomIJNS4_26SM100_MMA_F16BF16_2x1SM_SSISJ_SJ_fLi256ELi128ELNS4_4UMMA5MajorE0ELSP_0ELNSO_7ScaleInE0ELSQ_0EEEEEENS4_6LayoutINS5_IJSC_SC_SC_EEENS5_IJNSA_ILi0EEESV_SV_EEEEENS5_IJNS4_10UnderscoreESY_SY_EEEEENS4_18SM100_TMA_2SM_LOADENS4_14ComposedLayoutINS4_7SwizzleILi3ELi4ELi3EEENS4_18smem_ptr_flag_bitsILi16EEENST_INS5_IJNSA_ILi8EEESH_EEENS5_IJSH_SC_EEEEEEEvNS4_8identityES11_S1B_vS1C_EENS_8epilogue10collective18CollectiveEpilogueINS1E_23Sm100TmaWarpSpecializedILi4ELi2ELi32ELb1ELb0EEEJNS5_IJSG_SG_SH_EEENS5_IJNST_ISG_SC_EENST_INSA_ILi32EEESC_EEEEESJ_SK_SJ_SK_NS1E_6fusion15FusionCallbacksIS1I_NS1O_17LinearCombinationISJ_fSJ_fLNS_15FloatRoundStyleE2EEES1J_S1N_JEEENS4_5SM1004TMEM4LOAD26SM100_TMEM_LOAD_32dp32b32xENS4_13SM90_TMA_LOADENS12_INS13_ILi2ELi4ELi3EEES16_NST_INS5_IJS17_S1L_EEENS5_IJS1L_SC_EEEEEEENS4_39AutoVectorizingCopyWithAssumedAlignmentILi128EEENS4_14SM90_TMA_STOREES23_S25_S25_EEEvvEEEEvNT_6ParamsE,"aw",@nobits
	.sectionflags	@""
	.align	16
	.zero		1024


//--------------------- .nv.shared.reserved.0     --------------------------
	.section	.nv.shared.reserved.0,"aw",@nobits
	.weak		__nv_reservedSMEM_offset_0_alias
	.size		__nv_reservedSMEM_offset_0_alias, 0, 64
	.other		__nv_reservedSMEM_offset_0_alias,@"STO_CUDA_RESERVED_SHARED STV_DEFAULT"
__nv_reservedSMEM_offset_0_alias:
	.zero		0
.nv.shared.reserved.0:
	.zero		64
	.weak		__nv_reservedSMEM_tcgen05_partition
	.type		__nv_reservedSMEM_tcgen05_partition,@object
	.size		__nv_reservedSMEM_tcgen05_partition,(.L_0 - __nv_reservedSMEM_tcgen05_partition)
__nv_reservedSMEM_tcgen05_partition:
	.zero		32
.L_0:


//--------------------- .nv.global                --------------------------
	.section	.nv.global,"aw",@nobits
.nv.global:
	.type		_ZN39_INTERNAL_8fea1554_4_k_cu_1c67c114_87134cute1_E,@object
	.size		_ZN39_INTERNAL_8fea1554_4_k_cu_1c67c114_87134cute1_E,(_ZN39_INTERNAL_8fea1554_4_k_cu_1c67c114_87134cuda3std3__45__cpo6cbeginE - _ZN39_INTERNAL_8fea1554_4_k_cu_1c67c114_87134cute1_E)
_ZN39_INTERNAL_8fea1554_4_k_cu_1c67c114_87134cute1_E:
	.zero		1
	.type		_ZN39_INTERNAL_8fea1554_4_k_cu_1c67c114_87134cuda3std3__45__cpo6cbeginE,@object
	.size		_ZN39_INTERNAL_8fea1554_4_k_cu_1c67c114_87134cuda3std3__45__cpo6cbeginE,(_ZN39_INTERNAL_8fea1554_4_k_cu_1c67c114_87134cuda3std3__48in_placeE - _ZN39_INTERNAL_8fea1554_4_k_cu_1c67c114_87134cuda3std3__45__cpo6cbeginE)
_ZN39_INTERNAL_8fea1554_4_k_cu_1c67c114_87134cuda3std3__45__cpo6cbeginE:
	.zero		1
	.type		_ZN39_INTERNAL_8fea1554_4_k_cu_1c67c114_87134cuda3std3__48in_placeE,@object
	.size		_ZN39_INTERNAL_8fea1554_4_k_cu_1c67c114_87134cuda3std3__48in_placeE,(_ZN39_INTERNAL_8fea1554_4_k_cu_1c67c114_87134cuda3std6ranges3__45__cpo9iter_moveE - _ZN39_INTERNAL_8fea1554_4_k_cu_1c67c114_87134cuda3std3__48in_placeE)
_ZN39_INTERNAL_8fea1554_4_k_cu_1c67c114_87134cuda3std3__48in_placeE:
	.zero		1
	.type		_ZN39_INTERNAL_8fea1554_4_k_cu_1c67c114_87134cuda3std6ranges3__45__cpo9iter_moveE,@object
	.size		_ZN39_INTERNAL_8fea1554_4_k_cu_1c67c114_87134cuda3std6ranges3__45__cpo9iter_moveE,(_ZN39_INTERNAL_8fea1554_4_k_cu_1c67c114_87134cuda3std3__45__cpo5beginE - _ZN39_INTERNAL_8fea1554_4_k_cu_1c67c114_87134cuda3std6ranges3__45__cpo9iter_moveE)
_ZN39_INTERNAL_8fea1554_4_k_cu_1c67c114_87134cuda3std6ranges3__45__cpo9iter_moveE:
	.zero		1
	.type		_ZN39_INTERNAL_8fea1554_4_k_cu_1c67c114_87134cuda3std3__45__cpo5beginE,@object
	.size		_ZN39_INTERNAL_8fea1554_4_k_cu_1c67c114_87134cuda3std3__45__cpo5beginE,(_ZN39_INTERNAL_8fea1554_4_k_cu_1c67c114_87134cuda3std3__441_GLOBAL__N__8fea1554_4_k_cu_1c67c114_87136ignoreE - _ZN39_INTERNAL_8fea1554_4_k_cu_1c67c114_87134cuda3std3__45__cpo5beginE)
_ZN39_INTERNAL_8fea1554_4_k_cu_1c67c114_87134cuda3std3__45__cpo5beginE:
	.zero		1
	.type		_ZN39_INTERNAL_8fea1554_4_k_cu_1c67c114_87134cuda3std3__441_GLOBAL__N__8fea1554_4_k_cu_1c67c114_87136ignoreE,@object
	.size		_ZN39_INTERNAL_8fea1554_4_k_cu_1c67c114_87134cuda3std3__441_GLOBAL__N__8fea1554_4_k_cu_1c67c114_87136ignoreE,(_ZN39_INTERNAL_8fea1554_4_k_cu_1c67c114_87134cute7productE - _ZN39_INTERNAL_8fea1554_4_k_cu_1c67c114_87134cuda3std3__441_GLOBAL__N__8fea1554_4_k_cu_1c67c114_87136ignoreE)
_ZN39_INTERNAL_8fea1554_4_k_cu_1c67c114_87134cuda3std3__441_GLOBAL__N__8fea1554_4_k_cu_1c67c114_87136ignoreE:
	.zero		1
	.type		_ZN39_INTERNAL_8fea1554_4_k_cu_1c67c114_87134cute7productE,@object
	.size		_ZN39_INTERNAL_8fea1554_4_k_cu_1c67c114_87134cute7productE,(_ZN39_INTERNAL_8fea1554_4_k_cu_1c67c114_87134cuda3std3__45__cpo3endE - _ZN39_INTERNAL_8fea1554_4_k_cu_1c67c114_87134cute7productE)
_ZN39_INTERNAL_8fea1554_4_k_cu_1c67c114_87134cute7productE:
	.zero		1
	.type		_ZN39_INTERNAL_8fea1554_4_k_cu_1c67c114_87134cuda3std3__45__cpo3endE,@object
	.size		_ZN39_INTERNAL_8fea1554_4_k_cu_1c67c114_87134cuda3std3__45__cpo3endE,(_ZN39_INTERNAL_8fea1554_4_k_cu_1c67c114_87134cuda3std3__419piecewise_constructE - _ZN39_INTERNAL_8fea1554_4_k_cu_1c67c114_87134cuda3std3__45__cpo3endE)
_ZN39_INTERNAL_8fea1554_4_k_cu_1c67c114_87134cuda3std3__45__cpo3endE:
	.zero		1
	.type		_ZN39_INTERNAL_8fea1554_4_k_cu_1c67c114_87134cuda3std3__419piecewise_constructE,@object
	.size		_ZN39_INTERNAL_8fea1554_4_k_cu_1c67c114_87134cuda3std3__419piecewise_constructE,(_ZN39_INTERNAL_8fea1554_4_k_cu_1c67c114_87134cuda3std3__45__cpo4cendE - _ZN39_INTERNAL_8fea1554_4_k_cu_1c67c114_87134cuda3std3__419piecewise_constructE)
_ZN39_INTERNAL_8fea1554_4_k_cu_1c67c114_87134cuda3std3__419piecewise_constructE:
	.zero		1
	.type		_ZN39_INTERNAL_8fea1554_4_k_cu_1c67c114_87134cuda3std3__45__cpo4cendE,@object
	.size		_ZN39_INTERNAL_8fea1554_4_k_cu_1c67c114_87134cuda3std3__45__cpo4cendE,(_ZN39_INTERNAL_8fea1554_4_k_cu_1c67c114_87134cuda3std6ranges3__45__cpo4swapE - _ZN39_INTERNAL_8fea1554_4_k_cu_1c67c114_87134cuda3std3__45__cpo4cendE)
_ZN39_INTERNAL_8fea1554_4_k_cu_1c67c114_87134cuda3std3__45__cpo4cendE:
	.zero		1
	.type		_ZN39_INTERNAL_8fea1554_4_k_cu_1c67c114_87134cuda3std6ranges3__45__cpo4swapE,@object
	.size		_ZN39_INTERNAL_8fea1554_4_k_cu_1c67c114_87134cuda3std6ranges3__45__cpo4swapE,(.L_10 - _ZN39_INTERNAL_8fea1554_4_k_cu_1c67c114_87134cuda3std6ranges3__45__cpo4swapE)
_ZN39_INTERNAL_8fea1554_4_k_cu_1c67c114_87134cuda3std6ranges3__45__cpo4swapE:
	.zero		1
.L_10:


//--------------------- .nv.constant0._ZN7cutlass13device_kernelINS_4gemm6kernel13GemmUniversalIN4cute5tupleIJiiiiEEENS1_10collective13CollectiveMmaINS1_35MainloopSm100TmaUmmaWarpSpecializedILi5ELi2ELi4ENS5_IJNS4_1CILi2EEENSA_ILi1EEESC_EEEEENS5_IJNSA_ILi256EEENSA_ILi128EEENSA_ILi64EEEEEENS_10bfloat16_tENS5_IJlSC_lEEESJ_SK_NS4_8TiledMMAINS4_8MMA_AtomIJNS4_26SM100_MMA_F16BF16_2x1SM_SSISJ_SJ_fLi256ELi128ELNS4_4UMMA5MajorE0ELSP_0ELNSO_7ScaleInE0ELSQ_0EEEEEENS4_6LayoutINS5_IJSC_SC_SC_EEENS5_IJNSA_ILi0EEESV_SV_EEEEENS5_IJNS4_10UnderscoreESY_SY_EEEEENS4_18SM100_TMA_2SM_LOADENS4_14ComposedLayoutINS4_7SwizzleILi3ELi4ELi3EEENS4_18smem_ptr_flag_bitsILi16EEENST_INS5_IJNSA_ILi8EEESH_EEENS5_IJSH_SC_EEEEEEEvNS4_8identityES11_S1B_vS1C_EENS_8epilogue10collective18CollectiveEpilogueINS1E_23Sm100TmaWarpSpecializedILi4ELi2ELi32ELb1ELb0EEEJNS5_IJSG_SG_SH_EEENS5_IJNST_ISG_SC_EENST_INSA_ILi32EEESC_EEEEESJ_SK_SJ_SK_NS1E_6fusion15FusionCallbacksIS1I_NS1O_17LinearCombinationISJ_fSJ_fLNS_15FloatRoundStyleE2EEES1J_S1N_JEEENS4_5SM1004TMEM4LOAD26SM100_TMEM_LOAD_32dp32b32xENS4_13SM90_TMA_LOADENS12_INS13_ILi2ELi4ELi3EEES16_NST_INS5_IJS17_S1L_EEENS5_IJS1L_SC_EEEEEEENS4_39AutoVectorizingCopyWithAssumedAlignmentILi128EEENS4_14SM90_TMA_STOREES23_S25_S25_EEEvvEEEEvNT_6ParamsE --------------------------
	.section	.nv.constant0._ZN7cutlass13device_kernelINS_4gemm6kernel13GemmUniversalIN4cute5tupleIJiiiiEEENS1_10collective13CollectiveMmaINS1_35MainloopSm100TmaUmmaWarpSpecializedILi5ELi2ELi4ENS5_IJNS4_1CILi2EEENSA_ILi1EEESC_EEEEENS5_IJNSA_ILi256EEENSA_ILi128EEENSA_ILi64EEEEEENS_10bfloat16_tENS5_IJlSC_lEEESJ_SK_NS4_8TiledMMAINS4_8MMA_AtomIJNS4_26SM100_MMA_F16BF16_2x1SM_SSISJ_SJ_fLi256ELi128ELNS4_4UMMA5MajorE0ELSP_0ELNSO_7ScaleInE0ELSQ_0EEEEEENS4_6LayoutINS5_IJSC_SC_SC_EEENS5_IJNSA_ILi0EEESV_SV_EEEEENS5_IJNS4_10UnderscoreESY_SY_EEEEENS4_18SM100_TMA_2SM_LOADENS4_14ComposedLayoutINS4_7SwizzleILi3ELi4ELi3EEENS4_18smem_ptr_flag_bitsILi16EEENST_INS5_IJNSA_ILi8EEESH_EEENS5_IJSH_SC_EEEEEEEvNS4_8identityES11_S1B_vS1C_EENS_8epilogue10collective18CollectiveEpilogueINS1E_23Sm100TmaWarpSpecializedILi4ELi2ELi32ELb1ELb0EEEJNS5_IJSG_SG_SH_EEENS5_IJNST_ISG_SC_EENST_INSA_ILi32EEESC_EEEEESJ_SK_SJ_SK_NS1E_6fusion15FusionCallbacksIS1I_NS1O_17LinearCombinationISJ_fSJ_fLNS_15FloatRoundStyleE2EEES1J_S1N_JEEENS4_5SM1004TMEM4LOAD26SM100_TMEM_LOAD_32dp32b32xENS4_13SM90_TMA_LOADENS12_INS13_ILi2ELi4ELi3EEES16_NST_INS5_IJS17_S1L_EEENS5_IJS1L_SC_EEEEEEENS4_39AutoVectorizingCopyWithAssumedAlignmentILi128EEENS4_14SM90_TMA_STOREES23_S25_S25_EEEvvEEEEvNT_6ParamsE,"a",@progbits
	.sectionflags	@""
	.align	4
.nv.constant0._ZN7cutlass13device_kernelINS_4gemm6kernel13GemmUniversalIN4cute5tupleIJiiiiEEENS1_10collective13CollectiveMmaINS1_35MainloopSm100TmaUmmaWarpSpecializedILi5ELi2ELi4ENS5_IJNS4_1CILi2EEENSA_ILi1EEESC_EEEEENS5_IJNSA_ILi256EEENSA_ILi128EEENSA_ILi64EEEEEENS_10bfloat16_tENS5_IJlSC_lEEESJ_SK_NS4_8TiledMMAINS4_8MMA_AtomIJNS4_26SM100_MMA_F16BF16_2x1SM_SSISJ_SJ_fLi256ELi128ELNS4_4UMMA5MajorE0ELSP_0ELNSO_7ScaleInE0ELSQ_0EEEEEENS4_6LayoutINS5_IJSC_SC_SC_EEENS5_IJNSA_ILi0EEESV_SV_EEEEENS5_IJNS4_10UnderscoreESY_SY_EEEEENS4_18SM100_TMA_2SM_LOADENS4_14ComposedLayoutINS4_7SwizzleILi3ELi4ELi3EEENS4_18smem_ptr_flag_bitsILi16EEENST_INS5_IJNSA_ILi8EEESH_EEENS5_IJSH_SC_EEEEEEEvNS4_8identityES11_S1B_vS1C_EENS_8epilogue10collective18CollectiveEpilogueINS1E_23Sm100TmaWarpSpecializedILi4ELi2ELi32ELb1ELb0EEEJNS5_IJSG_SG_SH_EEENS5_IJNST_ISG_SC_EENST_INSA_ILi32EEESC_EEEEESJ_SK_SJ_SK_NS1E_6fusion15FusionCallbacksIS1I_NS1O_17LinearCombinationISJ_fSJ_fLNS_15FloatRoundStyleE2EEES1J_S1N_JEEENS4_5SM1004TMEM4LOAD26SM100_TMEM_LOAD_32dp32b32xENS4_13SM90_TMA_LOADENS12_INS13_ILi2ELi4ELi3EEES16_NST_INS5_IJS17_S1L_EEENS5_IJS1L_SC_EEEEEEENS4_39AutoVectorizingCopyWithAssumedAlignmentILi128EEENS4_14SM90_TMA_STOREES23_S25_S25_EEEvvEEEEvNT_6ParamsE:
	.zero		2944


//--------------------- SYMBOLS --------------------------

	.type		.nv.reservedSmem.offset0,@object
	.size		.nv.reservedSmem.offset0,0x4
	.type		.nv.reservedSmem.cap,@object
	.size		.nv.reservedSmem.cap,0x4
	.type		__assertfail,@function
